// auto-generated by cutlass_sweep.conv — config: {"arch": "sm_100", "cluster_m": 1, "cluster_n": 1, "conv_kind": "fprop", "dtype": "e4m3", "ndim": 2, "tile_k": 64, "tile_m": 128, "tile_n": 64}
#include "cutlass/cutlass.h"
#include "cute/tensor.hpp"
#include "cutlass/kernel_hardware_info.hpp"
#include "cutlass/conv/convolution.h"
#include "cutlass/conv/dispatch_policy.hpp"
#include "cutlass/conv/collective/collective_builder.hpp"
#include "cutlass/conv/kernel/conv_universal.hpp"
#include "cutlass/conv/device/conv_universal_adapter.hpp"
#include "cutlass/epilogue/collective/collective_builder.hpp"

using namespace cute;
using Elem = cutlass::float_e4m3_t;
using Acc  = float;
using LayoutAB = cutlass::layout::TensorNHWC;
using LayoutC  = cutlass::layout::TensorNHWC;
constexpr auto ConvOp = cutlass::conv::Operator::kFprop;
using TileShape    = Shape<_128, _64, Shape<_64>>;
using ClusterShape = Shape<_1, _1, _1>;

using CollectiveEpilogue = typename cutlass::epilogue::collective::CollectiveBuilder<
    cutlass::arch::Sm100, cutlass::arch::OpClassTensorOp,
    TileShape, ClusterShape,
    cutlass::epilogue::collective::EpilogueTileAuto,
    Acc, Acc,
    Elem, LayoutC, 128 / cutlass::sizeof_bits<Elem>::value,
    Elem, LayoutC, 128 / cutlass::sizeof_bits<Elem>::value,
    cutlass::epilogue::collective::EpilogueScheduleAuto
  >::CollectiveOp;

using CollectiveMainloop = typename cutlass::conv::collective::CollectiveBuilder<
    cutlass::arch::Sm100, cutlass::arch::OpClassTensorOp, ConvOp,
    Elem, LayoutAB, 128 / cutlass::sizeof_bits<Elem>::value,
    Elem, LayoutAB, 128 / cutlass::sizeof_bits<Elem>::value,
    Acc,
    TileShape, ClusterShape,
    cutlass::conv::collective::StageCountAutoCarveout<
        static_cast<int>(sizeof(typename CollectiveEpilogue::SharedStorage))>,
    cutlass::conv::collective::KernelScheduleAuto
  >::CollectiveOp;

using ProblemShape = cutlass::conv::ConvProblemShape<
    ConvOp, CollectiveMainloop::DispatchPolicy::NumSpatialDimensions>;
using ConvKernel = cutlass::conv::kernel::ConvUniversal<
    ProblemShape, CollectiveMainloop, CollectiveEpilogue>;
using Conv = cutlass::conv::device::ConvUniversalAdapter<ConvKernel>;

auto* _anchor = &cutlass::device_kernel<ConvKernel>;


// ===== COMPILED SASS (sm_100a) =====

	.target	sm_100a

	.elftype	@"ET_EXEC"


//--------------------- .note.nv.tkinfo           --------------------------
	.section	.note.nv.tkinfo,"",@"SHT_NOTE"
	.sectionflags	@"SHF_NOTE_NV_TKINFO"
	.tkinfo
        /*0018*/ 	.word	0x00000002
        /*0030*/ 	.string	""
        /*0030*/ 	.string	"ptxas"
        /*0030*/ 	.string	"Cuda compilation tools, release 13.0, V13.0.88"
        /*0030*/ 	.string	"Build cuda_13.0.r13.0/compiler.36424714_0"
        /*0030*/ 	.string	"-arch sm_100a -m 64 "



//--------------------- .note.nv.cuinfo           --------------------------
	.section	.note.nv.cuinfo,"",@"SHT_NOTE"
	.sectionflags	@"SHF_NOTE_NV_CUINFO"
        /*0018*/ 	.short	0x0002
        /*001a*/ 	.short	0x0064
        /*001c*/ 	.short	0x0082
	.zero		2


//--------------------- .nv.info                  --------------------------
	.section	.nv.info,"",@"SHT_CUDA_INFO"
	.align	4


	//----- nvinfo : EIATTR_REGCOUNT
	.align		4
        /*0000*/ 	.byte	0x04, 0x2f
        /*0002*/ 	.short	(.L_19 - .L_18)
	.align		4
.L_18:
        /*0004*/ 	.word	index@(_ZN7cutlass13device_kernelINS_4conv6kernel13ConvUniversalINS1_16ConvProblemShapeILNS1_8OperatorE0ELi2EEENS1_10collective14CollectiveConvINS1_47MainloopSm100TmaUmmaWarpSpecializedImplicitGemmILS5_0ELi17ELi2ELi1ELi2EN4cute5tupleIJNSA_1CILi1EEESD_SD_EEEEENSB_IJNSC_ILi128EEENSC_ILi64EEENSB_IJSH_EEEEEENS_12float_e4m3_tESK_NSA_8TiledMMAINSA_8MMA_AtomIJNSA_10MMA_TraitsINSA_19SM100_MMA_F8F6F4_SSEJSK_SK_fSG_SH_NSA_17integral_constantINSA_4UMMA5MajorELSR_0EEESS_NSP_INSQ_7ScaleInELST_0EEESU_EEEEEENSA_6LayoutISE_NSB_IJNSC_ILi0EEESY_SY_EEEEENSB_IJNSA_10UnderscoreES11_S11_EEEEENS7_6detail27Sm100ImplicitGemmTileTraitsINSA_20SM90_TMA_LOAD_IM2COLENSA_14ComposedLayoutINSA_7SwizzleILi2ELi4ELi3EEENSA_18smem_ptr_flag_bitsILi8EEENSX_INSB_IJNSC_ILi8EEESH_EEENSB_IJSH_SD_EEEEEEEvEENS15_INSA_13SM90_TMA_LOADES1G_vEEEENS_8epilogue10collective18CollectiveEpilogueINS1L_23Sm100TmaWarpSpecializedILi1ELi1ELi64ELb0ELb0EEEJSJ_NSB_IJNSX_ISG_SD_EENSX_ISH_SD_EEEEESK_NSB_IJNSB_IJlllEEESD_SY_EEESK_S1U_NS1L_6fusion15FusionCallbacksIS1P_NS1V_17LinearCombinationISK_fSK_fLNS_15FloatRoundStyleE2EEESJ_S1S_JEEENSA_5SM1004TMEM4LOAD26SM100_TMEM_LOAD_32dp32b64xES16_S1G_NSA_39AutoVectorizingCopyWithAssumedAlignmentILi128EEENSA_21SM90_TMA_STORE_IM2COLES1G_S26_S26_EEEvvEEEEvNT_6ParamsE)
        /*0008*/ 	.word	0x000000bf


	//----- nvinfo : EIATTR_FRAME_SIZE
	.align		4
.L_19:
        /*000c*/ 	.byte	0x04, 0x11
        /*000e*/ 	.short	(.L_21 - .L_20)
	.align		4
.L_20:
        /*0010*/ 	.word	index@($__internal_2_$__cuda_sm10x_tcgen05_guardrail_trap_unallocated_columns_being_dealloced)
        /*0014*/ 	.word	0x00000008


	//----- nvinfo : EIATTR_FRAME_SIZE
	.align		4
.L_21:
        /*0018*/ 	.byte	0x04, 0x11
        /*001a*/ 	.short	(.L_23 - .L_22)
	.align		4
.L_22:
        /*001c*/ 	.word	index@($__internal_1_$__cuda_sm10x_tcgen05_guardrail_trap_phase_invalid_during_alloc)
        /*0020*/ 	.word	0x00000008


	//----- nvinfo : EIATTR_FRAME_SIZE
	.align		4
.L_23:
        /*0024*/ 	.byte	0x04, 0x11
        /*0026*/ 	.short	(.L_25 - .L_24)
	.align		4
.L_24:
        /*0028*/ 	.word	index@($__internal_0_$__cuda_sm10x_tcgen05_guardrail_trap_col_being_dealloced_not_returned_by_alloc)
        /*002c*/ 	.word	0x00000008


	//----- nvinfo : EIATTR_FRAME_SIZE
	.align		4
.L_25:
        /*0030*/ 	.byte	0x04, 0x11
        /*0032*/ 	.short	(.L_27 - .L_26)
	.align		4
.L_26:
        /*0034*/ 	.word	index@(_ZN7cutlass13device_kernelINS_4conv6kernel13ConvUniversalINS1_16ConvProblemShapeILNS1_8OperatorE0ELi2EEENS1_10collective14CollectiveConvINS1_47MainloopSm100TmaUmmaWarpSpecializedImplicitGemmILS5_0ELi17ELi2ELi1ELi2EN4cute5tupleIJNSA_1CILi1EEESD_SD_EEEEENSB_IJNSC_ILi128EEENSC_ILi64EEENSB_IJSH_EEEEEENS_12float_e4m3_tESK_NSA_8TiledMMAINSA_8MMA_AtomIJNSA_10MMA_TraitsINSA_19SM100_MMA_F8F6F4_SSEJSK_SK_fSG_SH_NSA_17integral_constantINSA_4UMMA5MajorELSR_0EEESS_NSP_INSQ_7ScaleInELST_0EEESU_EEEEEENSA_6LayoutISE_NSB_IJNSC_ILi0EEESY_SY_EEEEENSB_IJNSA_10UnderscoreES11_S11_EEEEENS7_6detail27Sm100ImplicitGemmTileTraitsINSA_20SM90_TMA_LOAD_IM2COLENSA_14ComposedLayoutINSA_7SwizzleILi2ELi4ELi3EEENSA_18smem_ptr_flag_bitsILi8EEENSX_INSB_IJNSC_ILi8EEESH_EEENSB_IJSH_SD_EEEEEEEvEENS15_INSA_13SM90_TMA_LOADES1G_vEEEENS_8epilogue10collective18CollectiveEpilogueINS1L_23Sm100TmaWarpSpecializedILi1ELi1ELi64ELb0ELb0EEEJSJ_NSB_IJNSX_ISG_SD_EENSX_ISH_SD_EEEEESK_NSB_IJNSB_IJlllEEESD_SY_EEESK_S1U_NS1L_6fusion15FusionCallbacksIS1P_NS1V_17LinearCombinationISK_fSK_fLNS_15FloatRoundStyleE2EEESJ_S1S_JEEENSA_5SM1004TMEM4LOAD26SM100_TMEM_LOAD_32dp32b64xES16_S1G_NSA_39AutoVectorizingCopyWithAssumedAlignmentILi128EEENSA_21SM90_TMA_STORE_IM2COLES1G_S26_S26_EEEvvEEEEvNT_6ParamsE)
        /*0038*/ 	.word	0x00000008


	//----- nvinfo : EIATTR_MIN_STACK_SIZE
	.align		4
.L_27:
        /*003c*/ 	.byte	0x04, 0x12
        /*003e*/ 	.short	(.L_29 - .L_28)
	.align		4
.L_28:
        /*0040*/ 	.word	index@(_ZN7cutlass13device_kernelINS_4conv6kernel13ConvUniversalINS1_16ConvProblemShapeILNS1_8OperatorE0ELi2EEENS1_10collective14CollectiveConvINS1_47MainloopSm100TmaUmmaWarpSpecializedImplicitGemmILS5_0ELi17ELi2ELi1ELi2EN4cute5tupleIJNSA_1CILi1EEESD_SD_EEEEENSB_IJNSC_ILi128EEENSC_ILi64EEENSB_IJSH_EEEEEENS_12float_e4m3_tESK_NSA_8TiledMMAINSA_8MMA_AtomIJNSA_10MMA_TraitsINSA_19SM100_MMA_F8F6F4_SSEJSK_SK_fSG_SH_NSA_17integral_constantINSA_4UMMA5MajorELSR_0EEESS_NSP_INSQ_7ScaleInELST_0EEESU_EEEEEENSA_6LayoutISE_NSB_IJNSC_ILi0EEESY_SY_EEEEENSB_IJNSA_10UnderscoreES11_S11_EEEEENS7_6detail27Sm100ImplicitGemmTileTraitsINSA_20SM90_TMA_LOAD_IM2COLENSA_14ComposedLayoutINSA_7SwizzleILi2ELi4ELi3EEENSA_18smem_ptr_flag_bitsILi8EEENSX_INSB_IJNSC_ILi8EEESH_EEENSB_IJSH_SD_EEEEEEEvEENS15_INSA_13SM90_TMA_LOADES1G_vEEEENS_8epilogue10collective18CollectiveEpilogueINS1L_23Sm100TmaWarpSpecializedILi1ELi1ELi64ELb0ELb0EEEJSJ_NSB_IJNSX_ISG_SD_EENSX_ISH_SD_EEEEESK_NSB_IJNSB_IJlllEEESD_SY_EEESK_S1U_NS1L_6fusion15FusionCallbacksIS1P_NS1V_17LinearCombinationISK_fSK_fLNS_15FloatRoundStyleE2EEESJ_S1S_JEEENSA_5SM1004TMEM4LOAD26SM100_TMEM_LOAD_32dp32b64xES16_S1G_NSA_39AutoVectorizingCopyWithAssumedAlignmentILi128EEENSA_21SM90_TMA_STORE_IM2COLES1G_S26_S26_EEEvvEEEEvNT_6ParamsE)
        /*0044*/ 	.word	0x00000008
.L_29:


//--------------------- .nv.compat                --------------------------
	.section	.nv.compat,"",@"SHT_CUDA_COMPAT_INFO"
	.align	4
        /*0000*/ 	.byte	0x02, 0x09, 0x01, 0x00, 0x02, 0x02, 0x02, 0x00, 0x02, 0x05, 0x05, 0x00, 0x03, 0x07, 0x01, 0x01
        /*0010*/ 	.byte	0x02, 0x03, 0x01, 0x00, 0x02, 0x06, 0x01, 0x00, 0x04, 0x0b, 0x08, 0x00, 0x09, 0x00, 0x00, 0x00
        /*0020*/ 	.byte	0x00, 0x00, 0x00, 0x00


//--------------------- .nv.info._ZN7cutlass13device_kernelINS_4conv6kernel13ConvUniversalINS1_16ConvProblemShapeILNS1_8OperatorE0ELi2EEENS1_10collective14CollectiveConvINS1_47MainloopSm100TmaUmmaWarpSpecializedImplicitGemmILS5_0ELi17ELi2ELi1ELi2EN4cute5tupleIJNSA_1CILi1EEESD_SD_EEEEENSB_IJNSC_ILi128EEENSC_ILi64EEENSB_IJSH_EEEEEENS_12float_e4m3_tESK_NSA_8TiledMMAINSA_8MMA_AtomIJNSA_10MMA_TraitsINSA_19SM100_MMA_F8F6F4_SSEJSK_SK_fSG_SH_NSA_17integral_constantINSA_4UMMA5MajorELSR_0EEESS_NSP_INSQ_7ScaleInELST_0EEESU_EEEEEENSA_6LayoutISE_NSB_IJNSC_ILi0EEESY_SY_EEEEENSB_IJNSA_10UnderscoreES11_S11_EEEEENS7_6detail27Sm100ImplicitGemmTileTraitsINSA_20SM90_TMA_LOAD_IM2COLENSA_14ComposedLayoutINSA_7SwizzleILi2ELi4ELi3EEENSA_18smem_ptr_flag_bitsILi8EEENSX_INSB_IJNSC_ILi8EEESH_EEENSB_IJSH_SD_EEEEEEEvEENS15_INSA_13SM90_TMA_LOADES1G_vEEEENS_8epilogue10collective18CollectiveEpilogueINS1L_23Sm100TmaWarpSpecializedILi1ELi1ELi64ELb0ELb0EEEJSJ_NSB_IJNSX_ISG_SD_EENSX_ISH_SD_EEEEESK_NSB_IJNSB_IJlllEEESD_SY_EEESK_S1U_NS1L_6fusion15FusionCallbacksIS1P_NS1V_17LinearCombinationISK_fSK_fLNS_15FloatRoundStyleE2EEESJ_S1S_JEEENSA_5SM1004TMEM4LOAD26SM100_TMEM_LOAD_32dp32b64xES16_S1G_NSA_39AutoVectorizingCopyWithAssumedAlignmentILi128EEENSA_21SM90_TMA_STORE_IM2COLES1G_S26_S26_EEEvvEEEEvNT_6ParamsE --------------------------
	.section	.nv.info._ZN7cutlass13device_kernelINS_4conv6kernel13ConvUniversalINS1_16ConvProblemShapeILNS1_8OperatorE0ELi2EEENS1_10collective14CollectiveConvINS1_47MainloopSm100TmaUmmaWarpSpecializedImplicitGemmILS5_0ELi17ELi2ELi1ELi2EN4cute5tupleIJNSA_1CILi1EEESD_SD_EEEEENSB_IJNSC_ILi128EEENSC_ILi64EEENSB_IJSH_EEEEEENS_12float_e4m3_tESK_NSA_8TiledMMAINSA_8MMA_AtomIJNSA_10MMA_TraitsINSA_19SM100_MMA_F8F6F4_SSEJSK_SK_fSG_SH_NSA_17integral_constantINSA_4UMMA5MajorELSR_0EEESS_NSP_INSQ_7ScaleInELST_0EEESU_EEEEEENSA_6LayoutISE_NSB_IJNSC_ILi0EEESY_SY_EEEEENSB_IJNSA_10UnderscoreES11_S11_EEEEENS7_6detail27Sm100ImplicitGemmTileTraitsINSA_20SM90_TMA_LOAD_IM2COLENSA_14ComposedLayoutINSA_7SwizzleILi2ELi4ELi3EEENSA_18smem_ptr_flag_bitsILi8EEENSX_INSB_IJNSC_ILi8EEESH_EEENSB_IJSH_SD_EEEEEEEvEENS15_INSA_13SM90_TMA_LOADES1G_vEEEENS_8epilogue10collective18CollectiveEpilogueINS1L_23Sm100TmaWarpSpecializedILi1ELi1ELi64ELb0ELb0EEEJSJ_NSB_IJNSX_ISG_SD_EENSX_ISH_SD_EEEEESK_NSB_IJNSB_IJlllEEESD_SY_EEESK_S1U_NS1L_6fusion15FusionCallbacksIS1P_NS1V_17LinearCombinationISK_fSK_fLNS_15FloatRoundStyleE2EEESJ_S1S_JEEENSA_5SM1004TMEM4LOAD26SM100_TMEM_LOAD_32dp32b64xES16_S1G_NSA_39AutoVectorizingCopyWithAssumedAlignmentILi128EEENSA_21SM90_TMA_STORE_IM2COLES1G_S26_S26_EEEvvEEEEvNT_6ParamsE,"",@"SHT_CUDA_INFO"
	.sectionflags	@""
	.align	4


	//----- nvinfo : EIATTR_CUDA_API_VERSION
	.align		4
        /*0000*/ 	.byte	0x04, 0x37
        /*0002*/ 	.short	(.L_31 - .L_30)
.L_30:
        /*0004*/ 	.word	0x00000082


	//----- nvinfo : EIATTR_KPARAM_INFO
	.align		4
.L_31:
        /*0008*/ 	.byte	0x04, 0x17
        /*000a*/ 	.short	(.L_33 - .L_32)
.L_32:
        /*000c*/ 	.word	0x00000000
        /*0010*/ 	.short	0x0000
        /*0012*/ 	.short	0x0000
        /*0014*/ 	.byte	0x00, 0xf0, 0x01, 0x20


	//----- nvinfo : EIATTR_AT_ENTRY_FRAGMENTS
	.align		4
.L_33:
        /*0018*/ 	.byte	0x04, 0x4f
        /*001a*/ 	.short	(.L_35 - .L_34)


	//   ....[0]....
.L_34:
        /*001c*/ 	.word	0x00000006


	//----- nvinfo : EIATTR_RESERVED_SMEM_USED
	.align		4
.L_35:
        /*0020*/ 	.byte	0x01, 0x41
	.zero		2


	//----- nvinfo : EIATTR_SPARSE_MMA_MASK
	.align		4
        /*0024*/ 	.byte	0x03, 0x50
        /*0026*/ 	.short	0x0000


	//----- nvinfo : EIATTR_TCGEN05_1CTA_USED
	.align		4
        /*0028*/ 	.byte	0x01, 0x51
	.zero		2


	//----- nvinfo : EIATTR_MAXREG_COUNT
	.align		4
        /*002c*/ 	.byte	0x03, 0x1b
        /*002e*/ 	.short	0x00ff


	//----- nvinfo : EIATTR_NUM_BARRIERS
	.align		4
        /*0030*/ 	.byte	0x02, 0x4c
        /*0032*/ 	.byte	0x07
	.zero		1


	//----- nvinfo : EIATTR_EXTERNS
	.align		4
        /*0034*/ 	.byte	0x04, 0x0f
        /*0036*/ 	.short	(.L_37 - .L_36)


	//   ....[0]....
	.align		4
.L_36:
        /*0038*/ 	.word	index@(__assertfail)


	//----- nvinfo : EIATTR_MERCURY_ISA_VERSION
	.align		4
.L_37:
        /*003c*/ 	.byte	0x03, 0x5f
        /*003e*/ 	.short	0x0101


	//----- nvinfo : EIATTR_INT_WARP_WIDE_INSTR_OFFSETS
	.align		4
        /*0040*/ 	.byte	0x04, 0x31
        /*0042*/ 	.short	(.L_39 - .L_38)


	//   ....[0]....
.L_38:
        /*0044*/ 	.word	0x00004170


	//   ....[1]....
        /*0048*/ 	.word	0x00004190


	//   ....[2]....
        /*004c*/ 	.word	0x000041c0


	//   ....[3]....
        /*0050*/ 	.word	0x00004b50


	//   ....[4]....
        /*0054*/ 	.word	0x00004d50


	//----- nvinfo : EIATTR_COOP_GROUP_MASK_REGIDS
	.align		4
.L_39:
        /*0058*/ 	.byte	0x04, 0x29
        /*005a*/ 	.short	(.L_41 - .L_40)


	//   ....[0]....
.L_40:
        /*005c*/ 	.word	0xffffffff


	//   ....[1]....
        /*0060*/ 	.word	0xffffffff


	//   ....[2]....
        /*0064*/ 	.word	0xffffffff


	//   ....[3]....
        /*0068*/ 	.word	0xffffffff


	//   ....[4]....
        /*006c*/ 	.word	0xffffffff


	//   ....[5]....
        /*0070*/ 	.word	0xffffffff


	//   ....[6]....
        /*0074*/ 	.word	0xffffffff


	//   ....[7]....
        /*0078*/ 	.word	0xffffffff


	//   ....[8]....
        /*007c*/ 	.word	0xffffffff


	//   ....[9]....
        /*0080*/ 	.word	0xffffffff


	//   ....[10]....
        /*0084*/ 	.word	0xffffffff


	//   ....[11]....
        /*0088*/ 	.word	0xffffffff


	//----- nvinfo : EIATTR_COOP_GROUP_INSTR_OFFSETS
	.align		4
.L_41:
        /*008c*/ 	.byte	0x04, 0x28
        /*008e*/ 	.short	(.L_43 - .L_42)


	//   ....[0]....
.L_42:
        /*0090*/ 	.word	0x000000a0


	//   ....[1]....
        /*0094*/ 	.word	0x00000510


	//   ....[2]....
        /*0098*/ 	.word	0x00000850


	//   ....[3]....
        /*009c*/ 	.word	0x00000990


	//   ....[4]....
        /*00a0*/ 	.word	0x00000a90


	//   ....[5]....
        /*00a4*/ 	.word	0x00000be0


	//   ....[6]....
        /*00a8*/ 	.word	0x00002280


	//   ....[7]....
        /*00ac*/ 	.word	0x000035d0


	//   ....[8]....
        /*00b0*/ 	.word	0x000037e0


	//   ....[9]....
        /*00b4*/ 	.word	0x00003810


	//   ....[10]....
        /*00b8*/ 	.word	0x00004050


	//   ....[11]....
        /*00bc*/ 	.word	0x00004290


	//----- nvinfo : EIATTR_VRC_CTA_INIT_COUNT
	.align		4
.L_43:
        /*00c0*/ 	.byte	0x02, 0x4a
        /*00c2*/ 	.byte	0x80
	.zero		1


	//----- nvinfo : EIATTR_SYSCALL_OFFSETS
	.align		4
        /*00c4*/ 	.byte	0x04, 0x46
        /*00c6*/ 	.short	(.L_45 - .L_44)


	//   ....[0]....
.L_44:
        /*00c8*/ 	.word	0x00005750


	//   ....[1]....
        /*00cc*/ 	.word	0x00005890


	//   ....[2]....
        /*00d0*/ 	.word	0x00006020


	//----- nvinfo : EIATTR_MBARRIER_INSTR_OFFSETS
	.align		4
.L_45:
        /*00d4*/ 	.byte	0x04, 0x39
        /*00d6*/ 	.short	(.L_47 - .L_46)


	//   ....[0]....
.L_46:
        /*00d8*/ 	.word	0x00000610
        /*00dc*/ 	.word	0x000000ff
        /*00e0*/ 	.word	0x00000000
        /*00e4*/ 	.short	0x0100
        /*00e6*/ 	.byte	0x05
	.zero		1


	//   ....[1]....
        /*00e8*/ 	.word	0x00000620
        /*00ec*/ 	.word	0x000000ff
        /*00f0*/ 	.word	0x00000088
        /*00f4*/ 	.short	0x0100
        /*00f6*/ 	.byte	0x05
	.zero		1


	//   ....[2]....
        /*00f8*/ 	.word	0x00000630
        /*00fc*/ 	.word	0x000000ff
        /*0100*/ 	.word	0x00000008
        /*0104*/ 	.short	0x0100
        /*0106*/ 	.byte	0x05
	.zero		1


	//   ....[3]....
        /*0108*/ 	.word	0x00000640
        /*010c*/ 	.word	0x000000ff
        /*0110*/ 	.word	0x00000090
        /*0114*/ 	.short	0x0100
        /*0116*/ 	.byte	0x05
	.zero		1


	//   ....[4]....
        /*0118*/ 	.word	0x00000650
        /*011c*/ 	.word	0x000000ff
        /*0120*/ 	.word	0x00000010
        /*0124*/ 	.short	0x0100
        /*0126*/ 	.byte	0x05
	.zero		1


	//   ....[5]....
        /*0128*/ 	.word	0x00000660
        /*012c*/ 	.word	0x000000ff
        /*0130*/ 	.word	0x00000098
        /*0134*/ 	.short	0x0100
        /*0136*/ 	.byte	0x05
	.zero		1


	//   ....[6]....
        /*0138*/ 	.word	0x00000670
        /*013c*/ 	.word	0x000000ff
        /*0140*/ 	.word	0x00000018
        /*0144*/ 	.short	0x0100
        /*0146*/ 	.byte	0x05
	.zero		1


	//   ....[7]....
        /*0148*/ 	.word	0x00000680
        /*014c*/ 	.word	0x000000ff
        /*0150*/ 	.word	0x000000a0
        /*0154*/ 	.short	0x0100
        /*0156*/ 	.byte	0x05
	.zero		1


	//   ....[8]....
        /*0158*/ 	.word	0x00000690
        /*015c*/ 	.word	0x000000ff
        /*0160*/ 	.word	0x00000020
        /*0164*/ 	.short	0x0100
        /*0166*/ 	.byte	0x05
	.zero		1


	//   ....[9]....
        /*0168*/ 	.word	0x000006a0
        /*016c*/ 	.word	0x000000ff
        /*0170*/ 	.word	0x000000a8
        /*0174*/ 	.short	0x0100
        /*0176*/ 	.byte	0x05
	.zero		1


	//   ....[10]....
        /*0178*/ 	.word	0x000006b0
        /*017c*/ 	.word	0x000000ff
        /*0180*/ 	.word	0x00000028
        /*0184*/ 	.short	0x0100
        /*0186*/ 	.byte	0x05
	.zero		1


	//   ....[11]....
        /*0188*/ 	.word	0x000006c0
        /*018c*/ 	.word	0x000000ff
        /*0190*/ 	.word	0x000000b0
        /*0194*/ 	.short	0x0100
        /*0196*/ 	.byte	0x05
	.zero		1


	//   ....[12]....
        /*0198*/ 	.word	0x000006d0
        /*019c*/ 	.word	0x000000ff
        /*01a0*/ 	.word	0x00000030
        /*01a4*/ 	.short	0x0100
        /*01a6*/ 	.byte	0x05
	.zero		1


	//   ....[13]....
        /*01a8*/ 	.word	0x000006e0
        /*01ac*/ 	.word	0x000000ff
        /*01b0*/ 	.word	0x000000b8
        /*01b4*/ 	.short	0x0100
        /*01b6*/ 	.byte	0x05
	.zero		1


	//   ....[14]....
        /*01b8*/ 	.word	0x000006f0
        /*01bc*/ 	.word	0x000000ff
        /*01c0*/ 	.word	0x00000038
        /*01c4*/ 	.short	0x0100
        /*01c6*/ 	.byte	0x05
	.zero		1


	//   ....[15]....
        /*01c8*/ 	.word	0x00000700
        /*01cc*/ 	.word	0x000000ff
        /*01d0*/ 	.word	0x000000c0
        /*01d4*/ 	.short	0x0100
        /*01d6*/ 	.byte	0x05
	.zero		1


	//   ....[16]....
        /*01d8*/ 	.word	0x00000710
        /*01dc*/ 	.word	0x000000ff
        /*01e0*/ 	.word	0x00000040
        /*01e4*/ 	.short	0x0100
        /*01e6*/ 	.byte	0x05
	.zero		1


	//   ....[17]....
        /*01e8*/ 	.word	0x00000720
        /*01ec*/ 	.word	0x000000ff
        /*01f0*/ 	.word	0x000000c8
        /*01f4*/ 	.short	0x0100
        /*01f6*/ 	.byte	0x05
	.zero		1


	//   ....[18]....
        /*01f8*/ 	.word	0x00000730
        /*01fc*/ 	.word	0x000000ff
        /*0200*/ 	.word	0x00000048
        /*0204*/ 	.short	0x0100
        /*0206*/ 	.byte	0x05
	.zero		1


	//   ....[19]....
        /*0208*/ 	.word	0x00000740
        /*020c*/ 	.word	0x000000ff
        /*0210*/ 	.word	0x000000d0
        /*0214*/ 	.short	0x0100
        /*0216*/ 	.byte	0x05
	.zero		1


	//   ....[20]....
        /*0218*/ 	.word	0x00000750
        /*021c*/ 	.word	0x000000ff
        /*0220*/ 	.word	0x00000050
        /*0224*/ 	.short	0x0100
        /*0226*/ 	.byte	0x05
	.zero		1


	//   ....[21]....
        /*0228*/ 	.word	0x00000760
        /*022c*/ 	.word	0x000000ff
        /*0230*/ 	.word	0x000000d8
        /*0234*/ 	.short	0x0100
        /*0236*/ 	.byte	0x05
	.zero		1


	//   ....[22]....
        /*0238*/ 	.word	0x00000770
        /*023c*/ 	.word	0x000000ff
        /*0240*/ 	.word	0x00000058
        /*0244*/ 	.short	0x0100
        /*0246*/ 	.byte	0x05
	.zero		1


	//   ....[23]....
        /*0248*/ 	.word	0x00000780
        /*024c*/ 	.word	0x000000ff
        /*0250*/ 	.word	0x000000e0
        /*0254*/ 	.short	0x0100
        /*0256*/ 	.byte	0x05
	.zero		1


	//   ....[24]....
        /*0258*/ 	.word	0x00000790
        /*025c*/ 	.word	0x000000ff
        /*0260*/ 	.word	0x00000060
        /*0264*/ 	.short	0x0100
        /*0266*/ 	.byte	0x05
	.zero		1


	//   ....[25]....
        /*0268*/ 	.word	0x000007a0
        /*026c*/ 	.word	0x000000ff
        /*0270*/ 	.word	0x000000e8
        /*0274*/ 	.short	0x0100
        /*0276*/ 	.byte	0x05
	.zero		1


	//   ....[26]....
        /*0278*/ 	.word	0x000007b0
        /*027c*/ 	.word	0x000000ff
        /*0280*/ 	.word	0x00000068
        /*0284*/ 	.short	0x0100
        /*0286*/ 	.byte	0x05
	.zero		1


	//   ....[27]....
        /*0288*/ 	.word	0x000007c0
        /*028c*/ 	.word	0x000000ff
        /*0290*/ 	.word	0x000000f0
        /*0294*/ 	.short	0x0100
        /*0296*/ 	.byte	0x05
	.zero		1


	//   ....[28]....
        /*0298*/ 	.word	0x000007d0
        /*029c*/ 	.word	0x000000ff
        /*02a0*/ 	.word	0x00000070
        /*02a4*/ 	.short	0x0100
        /*02a6*/ 	.byte	0x05
	.zero		1


	//   ....[29]....
        /*02a8*/ 	.word	0x000007e0
        /*02ac*/ 	.word	0x000000ff
        /*02b0*/ 	.word	0x000000f8
        /*02b4*/ 	.short	0x0100
        /*02b6*/ 	.byte	0x05
	.zero		1


	//   ....[30]....
        /*02b8*/ 	.word	0x000007f0
        /*02bc*/ 	.word	0x000000ff
        /*02c0*/ 	.word	0x00000078
        /*02c4*/ 	.short	0x0100
        /*02c6*/ 	.byte	0x05
	.zero		1


	//   ....[31]....
        /*02c8*/ 	.word	0x00000800
        /*02cc*/ 	.word	0x000000ff
        /*02d0*/ 	.word	0x00000100
        /*02d4*/ 	.short	0x0100
        /*02d6*/ 	.byte	0x05
	.zero		1


	//   ....[32]....
        /*02d8*/ 	.word	0x00000810
        /*02dc*/ 	.word	0x000000ff
        /*02e0*/ 	.word	0x00000080
        /*02e4*/ 	.short	0x0100
        /*02e6*/ 	.byte	0x05
	.zero		1


	//   ....[33]....
        /*02e8*/ 	.word	0x00000820
        /*02ec*/ 	.word	0x000000ff
        /*02f0*/ 	.word	0x00000108
        /*02f4*/ 	.short	0x0100
        /*02f6*/ 	.byte	0x05
	.zero		1


	//   ....[34]....
        /*02f8*/ 	.word	0x00000960
        /*02fc*/ 	.word	0x000000ff
        /*0300*/ 	.word	0x00000110
        /*0304*/ 	.short	0x0100
        /*0306*/ 	.byte	0x07
	.zero		1


	//   ....[35]....
        /*0308*/ 	.word	0x00000970
        /*030c*/ 	.word	0x000000ff
        /*0310*/ 	.word	0x00000118
        /*0314*/ 	.short	0x0100
        /*0316*/ 	.byte	0x07
	.zero		1


	//   ....[36]....
        /*0318*/ 	.word	0x00000a60
        /*031c*/ 	.word	0x000000ff
        /*0320*/ 	.word	0x00000120
        /*0324*/ 	.short	0x0100
        /*0326*/ 	.byte	0x05
	.zero		1


	//   ....[37]....
        /*0328*/ 	.word	0x00000a70
        /*032c*/ 	.word	0x000000ff
        /*0330*/ 	.word	0x00000128
        /*0334*/ 	.short	0x0100
        /*0336*/ 	.byte	0x05
	.zero		1


	//   ....[38]....
        /*0338*/ 	.word	0x00000bb0
        /*033c*/ 	.word	0x000000ff
        /*0340*/ 	.word	0x00000130
        /*0344*/ 	.short	0x0100
        /*0346*/ 	.byte	0x05
	.zero		1


	//   ....[39]....
        /*0348*/ 	.word	0x00000bc0
        /*034c*/ 	.word	0x000000ff
        /*0350*/ 	.word	0x00000138
        /*0354*/ 	.short	0x0100
        /*0356*/ 	.byte	0x05
	.zero		1


	//   ....[40]....
        /*0358*/ 	.word	0x00000cf0
        /*035c*/ 	.word	0x000000ff
        /*0360*/ 	.word	0x00000140
        /*0364*/ 	.short	0x0100
        /*0366*/ 	.byte	0x07
	.zero		1


	//   ....[41]....
        /*0368*/ 	.word	0x00000d00
        /*036c*/ 	.word	0x000000ff
        /*0370*/ 	.word	0x00000150
        /*0374*/ 	.short	0x0100
        /*0376*/ 	.byte	0x07
	.zero		1


	//   ....[42]....
        /*0378*/ 	.word	0x00000d10
        /*037c*/ 	.word	0x000000ff
        /*0380*/ 	.word	0x00000148
        /*0384*/ 	.short	0x0100
        /*0386*/ 	.byte	0x07
	.zero		1


	//   ....[43]....
        /*0388*/ 	.word	0x00000d20
        /*038c*/ 	.word	0x000000ff
        /*0390*/ 	.word	0x00000158
        /*0394*/ 	.short	0x0100
        /*0396*/ 	.byte	0x07
	.zero		1


	//   ....[44]....
        /*0398*/ 	.word	0x00001660
        /*039c*/ 	.word	0x000000ff
        /*03a0*/ 	.word	0x00000088
        /*03a4*/ 	.short	0x010a
        /*03a6*/ 	.byte	0x04
	.zero		1


	//   ....[45]....
        /*03a8*/ 	.word	0x00001920
        /*03ac*/ 	.word	0x000000ff
        /*03b0*/ 	.word	0x00000088
        /*03b4*/ 	.short	0x010a
        /*03b6*/ 	.byte	0x09
	.zero		1


	//   ....[46]....
        /*03b8*/ 	.word	0x00001a90
        /*03bc*/ 	.word	0x000000ff
        /*03c0*/ 	.word	0x00000088
        /*03c4*/ 	.short	0x010a
        /*03c6*/ 	.byte	0x08
	.zero		1


	//   ....[47]....
        /*03c8*/ 	.word	0x00001c50
        /*03cc*/ 	.word	0x000000ff
        /*03d0*/ 	.word	0x00000128
        /*03d4*/ 	.short	0x0101
        /*03d6*/ 	.byte	0x16
	.zero		1


	//   ....[48]....
        /*03d8*/ 	.word	0x00001c80
        /*03dc*/ 	.word	0x000000ff
        /*03e0*/ 	.word	0x00000088
        /*03e4*/ 	.short	0x010a
        /*03e6*/ 	.byte	0x04
	.zero		1


	//   ....[49]....
        /*03e8*/ 	.word	0x00001f20
        /*03ec*/ 	.word	0x000000ff
        /*03f0*/ 	.word	0x00000088
        /*03f4*/ 	.short	0x010a
        /*03f6*/ 	.byte	0x09
	.zero		1


	//   ....[50]....
        /*03f8*/ 	.word	0x00002090
        /*03fc*/ 	.word	0x000000ff
        /*0400*/ 	.word	0x00000088
        /*0404*/ 	.short	0x010a
        /*0406*/ 	.byte	0x08
	.zero		1


	//   ....[51]....
        /*0408*/ 	.word	0x00002290
        /*040c*/ 	.word	0x000000ff
        /*0410*/ 	.word	0x00000130
        /*0414*/ 	.short	0x010a
        /*0416*/ 	.byte	0x16
	.zero		1


	//   ....[52]....
        /*0418*/ 	.word	0x00002350
        /*041c*/ 	.word	0x000000ff
        /*0420*/ 	.word	0x00000000
        /*0424*/ 	.short	0x0101
        /*0426*/ 	.byte	0x04
	.zero		1


	//   ....[53]....
        /*0428*/ 	.word	0x00002850
        /*042c*/ 	.word	0x000000ff
        /*0430*/ 	.word	0x00000000
        /*0434*/ 	.short	0x010a
        /*0436*/ 	.byte	0x04
	.zero		1


	//   ....[54]....
        /*0438*/ 	.word	0x000028f0
        /*043c*/ 	.word	0x000000ff
        /*0440*/ 	.word	0x00000000
        /*0444*/ 	.short	0x010a
        /*0446*/ 	.byte	0x04
	.zero		1


	//   ....[55]....
        /*0448*/ 	.word	0x00002990
        /*044c*/ 	.word	0x000000ff
        /*0450*/ 	.word	0x00000000
        /*0454*/ 	.short	0x010a
        /*0456*/ 	.byte	0x04
	.zero		1


	//   ....[56]....
        /*0458*/ 	.word	0x00002a30
        /*045c*/ 	.word	0x000000ff
        /*0460*/ 	.word	0x00000000
        /*0464*/ 	.short	0x010a
        /*0466*/ 	.byte	0x04
	.zero		1


	//   ....[57]....
        /*0468*/ 	.word	0x00002ad0
        /*046c*/ 	.word	0x000000ff
        /*0470*/ 	.word	0x00000000
        /*0474*/ 	.short	0x010a
        /*0476*/ 	.byte	0x04
	.zero		1


	//   ....[58]....
        /*0478*/ 	.word	0x00002b70
        /*047c*/ 	.word	0x000000ff
        /*0480*/ 	.word	0x00000000
        /*0484*/ 	.short	0x010a
        /*0486*/ 	.byte	0x04
	.zero		1


	//   ....[59]....
        /*0488*/ 	.word	0x00002c10
        /*048c*/ 	.word	0x000000ff
        /*0490*/ 	.word	0x00000000
        /*0494*/ 	.short	0x010a
        /*0496*/ 	.byte	0x04
	.zero		1


	//   ....[60]....
        /*0498*/ 	.word	0x00002cb0
        /*049c*/ 	.word	0x000000ff
        /*04a0*/ 	.word	0x00000000
        /*04a4*/ 	.short	0x010a
        /*04a6*/ 	.byte	0x04
	.zero		1


	//   ....[61]....
        /*04a8*/ 	.word	0x00002d50
        /*04ac*/ 	.word	0x000000ff
        /*04b0*/ 	.word	0x00000000
        /*04b4*/ 	.short	0x010a
        /*04b6*/ 	.byte	0x04
	.zero		1


	//   ....[62]....
        /*04b8*/ 	.word	0x00002df0
        /*04bc*/ 	.word	0x000000ff
        /*04c0*/ 	.word	0x00000000
        /*04c4*/ 	.short	0x010a
        /*04c6*/ 	.byte	0x04
	.zero		1


	//   ....[63]....
        /*04c8*/ 	.word	0x00002e90
        /*04cc*/ 	.word	0x000000ff
        /*04d0*/ 	.word	0x00000000
        /*04d4*/ 	.short	0x010a
        /*04d6*/ 	.byte	0x04
	.zero		1


	//   ....[64]....
        /*04d8*/ 	.word	0x00002f30
        /*04dc*/ 	.word	0x000000ff
        /*04e0*/ 	.word	0x00000000
        /*04e4*/ 	.short	0x010a
        /*04e6*/ 	.byte	0x04
	.zero		1


	//   ....[65]....
        /*04e8*/ 	.word	0x00002fd0
        /*04ec*/ 	.word	0x000000ff
        /*04f0*/ 	.word	0x00000000
        /*04f4*/ 	.short	0x010a
        /*04f6*/ 	.byte	0x04
	.zero		1


	//   ....[66]....
        /*04f8*/ 	.word	0x00003070
        /*04fc*/ 	.word	0x000000ff
        /*0500*/ 	.word	0x00000000
        /*0504*/ 	.short	0x010a
        /*0506*/ 	.byte	0x04
	.zero		1


	//   ....[67]....
        /*0508*/ 	.word	0x00003110
        /*050c*/ 	.word	0x000000ff
        /*0510*/ 	.word	0x00000000
        /*0514*/ 	.short	0x010a
        /*0516*/ 	.byte	0x04
	.zero		1


	//   ....[68]....
        /*0518*/ 	.word	0x000031b0
        /*051c*/ 	.word	0x000000ff
        /*0520*/ 	.word	0x00000000
        /*0524*/ 	.short	0x010a
        /*0526*/ 	.byte	0x04
	.zero		1


	//   ....[69]....
        /*0528*/ 	.word	0x00003260
        /*052c*/ 	.word	0x00000000
        /*0530*/ 	.word	0x00000000
        /*0534*/ 	.short	0x010a
        /*0536*/ 	.byte	0xff
	.zero		1


	//   ....[70]....
        /*0538*/ 	.word	0x00003390
        /*053c*/ 	.word	0x000000ff
        /*0540*/ 	.word	0x00000138
        /*0544*/ 	.short	0x010a
        /*0546*/ 	.byte	0x30
	.zero		1


	//   ....[71]....
        /*0548*/ 	.word	0x00003430
        /*054c*/ 	.word	0x000000ff
        /*0550*/ 	.word	0x00000130
        /*0554*/ 	.short	0x010a
        /*0556*/ 	.byte	0x30
	.zero		1


	//   ....[72]....
        /*0558*/ 	.word	0x000034d0
        /*055c*/ 	.word	0x000000ff
        /*0560*/ 	.word	0x00000000
        /*0564*/ 	.short	0x0101
        /*0566*/ 	.byte	0x06
	.zero		1


	//   ....[73]....
        /*0568*/ 	.word	0x00003510
        /*056c*/ 	.word	0x000000ff
        /*0570*/ 	.word	0x00000138
        /*0574*/ 	.short	0x0106
        /*0576*/ 	.byte	0x30
	.zero		1


	//   ....[74]....
        /*0578*/ 	.word	0x00003550
        /*057c*/ 	.word	0x00000000
        /*0580*/ 	.word	0x00000138
        /*0584*/ 	.short	0x010a
        /*0586*/ 	.byte	0xff
	.zero		1


	//   ....[75]....
        /*0588*/ 	.word	0x00003a60
        /*058c*/ 	.word	0x000000ff
        /*0590*/ 	.word	0x00000130
        /*0594*/ 	.short	0x010a
        /*0596*/ 	.byte	0x06
	.zero		1


	//   ....[76]....
        /*0598*/ 	.word	0x00003b10
        /*059c*/ 	.word	0x000000ff
        /*05a0*/ 	.word	0x00000000
        /*05a4*/ 	.short	0x0101
        /*05a6*/ 	.byte	0x05
	.zero		1


	//   ....[77]....
        /*05a8*/ 	.word	0x00003b20
        /*05ac*/ 	.word	0x000000ff
        /*05b0*/ 	.word	0x00000150
        /*05b4*/ 	.short	0x010a
        /*05b6*/ 	.byte	0x08
	.zero		1


	//   ....[78]....
        /*05b8*/ 	.word	0x00003bb0
        /*05bc*/ 	.word	0x000000ff
        /*05c0*/ 	.word	0x00000000
        /*05c4*/ 	.short	0x010a
        /*05c6*/ 	.byte	0x04
	.zero		1


	//   ....[79]....
        /*05c8*/ 	.word	0x00003c20
        /*05cc*/ 	.word	0x000000ff
        /*05d0*/ 	.word	0x00000000
        /*05d4*/ 	.short	0x010a
        /*05d6*/ 	.byte	0x07
	.zero		1


	//   ....[80]....
        /*05d8*/ 	.word	0x00003d50
        /*05dc*/ 	.word	0x000000ff
        /*05e0*/ 	.word	0x00000000
        /*05e4*/ 	.short	0x010a
        /*05e6*/ 	.byte	0x04
	.zero		1


	//   ....[81]....
        /*05e8*/ 	.word	0x00003fa0
        /*05ec*/ 	.word	0x000000ff
        /*05f0*/ 	.word	0x00000000
        /*05f4*/ 	.short	0x010a
        /*05f6*/ 	.byte	0x05
	.zero		1


	//   ....[82]....
        /*05f8*/ 	.word	0x00004030
        /*05fc*/ 	.word	0x000000ff
        /*0600*/ 	.word	0x00000000
        /*0604*/ 	.short	0x010a
        /*0606*/ 	.byte	0x07
	.zero		1


	//   ....[83]....
        /*0608*/ 	.word	0x00004470
        /*060c*/ 	.word	0x000000ff
        /*0610*/ 	.word	0x00000130
        /*0614*/ 	.short	0x010a
        /*0616*/ 	.byte	0x0e
	.zero		1


	//   ....[84]....
        /*0618*/ 	.word	0x00004560
        /*061c*/ 	.word	0x000000ff
        /*0620*/ 	.word	0x00000000
        /*0624*/ 	.short	0x0101
        /*0626*/ 	.byte	0x10
	.zero		1


	//   ....[85]....
        /*0628*/ 	.word	0x00004880
        /*062c*/ 	.word	0x000000ff
        /*0630*/ 	.word	0x00000128
        /*0634*/ 	.short	0x010a
        /*0636*/ 	.byte	0x0e
	.zero		1


	//   ....[86]....
        /*0638*/ 	.word	0x000049e0
        /*063c*/ 	.word	0x000000ff
        /*0640*/ 	.word	0x00000118
        /*0644*/ 	.short	0x010a
        /*0646*/ 	.byte	0x0e
	.zero		1


	//   ....[87]....
        /*0648*/ 	.word	0x00004da0
        /*064c*/ 	.word	0x000000ff
        /*0650*/ 	.word	0x00000110
        /*0654*/ 	.short	0x010b
        /*0656*/ 	.byte	0x0e
	.zero		1


	//   ....[88]....
        /*0658*/ 	.word	0x00004dc0
        /*065c*/ 	.word	0x000000ff
        /*0660*/ 	.word	0x00000000
        /*0664*/ 	.short	0x0101
        /*0666*/ 	.byte	0x30
	.zero		1


	//   ....[89]....
        /*0668*/ 	.word	0x00004e00
        /*066c*/ 	.word	0x00000000
        /*0670*/ 	.word	0x00000118
        /*0674*/ 	.short	0x010a
        /*0676*/ 	.byte	0xff
	.zero		1


	//   ....[90]....
        /*0678*/ 	.word	0x00005150
        /*067c*/ 	.word	0x000000ff
        /*0680*/ 	.word	0x00000130
        /*0684*/ 	.short	0x010a
        /*0686*/ 	.byte	0x2f
	.zero		1


	//   ....[91]....
        /*0688*/ 	.word	0x00005270
        /*068c*/ 	.word	0x000000ff
        /*0690*/ 	.word	0x00000000
        /*0694*/ 	.short	0x0101
        /*0696*/ 	.byte	0x04
	.zero		1


	//   ....[92]....
        /*0698*/ 	.word	0x00005c00
        /*069c*/ 	.word	0x000000ff
        /*06a0*/ 	.word	0x00000110
        /*06a4*/ 	.short	0x010a
        /*06a6*/ 	.byte	0x2f
	.zero		1


	//   ....[93]....
        /*06a8*/ 	.word	0x00005c10
        /*06ac*/ 	.word	0x00000098
        /*06b0*/ 	.word	0x00000140
        /*06b4*/ 	.short	0x010a
        /*06b6*/ 	.byte	0xff
	.zero		1


	//   ....[94]....
        /*06b8*/ 	.word	0x00005da0
        /*06bc*/ 	.word	0x000000ff
        /*06c0*/ 	.word	0x00000110
        /*06c4*/ 	.short	0x010a
        /*06c6*/ 	.byte	0x2f
	.zero		1


	//   ....[95]....
        /*06c8*/ 	.word	0x00005ea0
        /*06cc*/ 	.word	0x000000ff
        /*06d0*/ 	.word	0x00000000
        /*06d4*/ 	.short	0x0101
        /*06d6*/ 	.byte	0x04
	.zero		1


	//   ....[96]....
        /*06d8*/ 	.word	0x00005f00
        /*06dc*/ 	.word	0x00000098
        /*06e0*/ 	.word	0x00000140
        /*06e4*/ 	.short	0x010a
        /*06e6*/ 	.byte	0xff
	.zero		1


	//   ....[97]....
        /*06e8*/ 	.word	0x000062c0
        /*06ec*/ 	.word	0x000000ff
        /*06f0*/ 	.word	0x00000000
        /*06f4*/ 	.short	0x0101
        /*06f6*/ 	.byte	0x05
	.zero		1


	//   ....[98]....
        /*06f8*/ 	.word	0x00007490
        /*06fc*/ 	.word	0x00000002
        /*0700*/ 	.word	0x00000088
        /*0704*/ 	.short	0x010a
        /*0706*/ 	.byte	0xff
	.zero		1


	//   ....[99]....
        /*0708*/ 	.word	0x000074f0
        /*070c*/ 	.word	0x00000002
        /*0710*/ 	.word	0x00000088
        /*0714*/ 	.short	0x010a
        /*0716*/ 	.byte	0xff
	.zero		1


	//   ....[100]....
        /*0718*/ 	.word	0x00007550
        /*071c*/ 	.word	0x00000002
        /*0720*/ 	.word	0x00000130
        /*0724*/ 	.short	0x010a
        /*0726*/ 	.byte	0xff
	.zero		1


	//   ....[101]....
        /*0728*/ 	.word	0x000075b0
        /*072c*/ 	.word	0x00000000
        /*0730*/ 	.word	0x00000000
        /*0734*/ 	.short	0x010a
        /*0736*/ 	.byte	0xff
	.zero		1


	//   ....[102]....
        /*0738*/ 	.word	0x00007610
        /*073c*/ 	.word	0x00000000
        /*0740*/ 	.word	0x00000000
        /*0744*/ 	.short	0x010a
        /*0746*/ 	.byte	0xff
	.zero		1


	//   ....[103]....
        /*0748*/ 	.word	0x00007670
        /*074c*/ 	.word	0x00000000
        /*0750*/ 	.word	0x00000000
        /*0754*/ 	.short	0x010a
        /*0756*/ 	.byte	0xff
	.zero		1


	//   ....[104]....
        /*0758*/ 	.word	0x000076d0
        /*075c*/ 	.word	0x00000000
        /*0760*/ 	.word	0x00000000
        /*0764*/ 	.short	0x010a
        /*0766*/ 	.byte	0xff
	.zero		1


	//   ....[105]....
        /*0768*/ 	.word	0x00007730
        /*076c*/ 	.word	0x00000000
        /*0770*/ 	.word	0x00000000
        /*0774*/ 	.short	0x010a
        /*0776*/ 	.byte	0xff
	.zero		1


	//   ....[106]....
        /*0778*/ 	.word	0x00007790
        /*077c*/ 	.word	0x00000000
        /*0780*/ 	.word	0x00000000
        /*0784*/ 	.short	0x010a
        /*0786*/ 	.byte	0xff
	.zero		1


	//   ....[107]....
        /*0788*/ 	.word	0x000077f0
        /*078c*/ 	.word	0x00000000
        /*0790*/ 	.word	0x00000000
        /*0794*/ 	.short	0x010a
        /*0796*/ 	.byte	0xff
	.zero		1


	//   ....[108]....
        /*0798*/ 	.word	0x00007850
        /*079c*/ 	.word	0x00000000
        /*07a0*/ 	.word	0x00000000
        /*07a4*/ 	.short	0x010a
        /*07a6*/ 	.byte	0xff
	.zero		1


	//   ....[109]....
        /*07a8*/ 	.word	0x000078b0
        /*07ac*/ 	.word	0x00000000
        /*07b0*/ 	.word	0x00000000
        /*07b4*/ 	.short	0x010a
        /*07b6*/ 	.byte	0xff
	.zero		1


	//   ....[110]....
        /*07b8*/ 	.word	0x00007910
        /*07bc*/ 	.word	0x00000000
        /*07c0*/ 	.word	0x00000000
        /*07c4*/ 	.short	0x010a
        /*07c6*/ 	.byte	0xff
	.zero		1


	//   ....[111]....
        /*07c8*/ 	.word	0x00007970
        /*07cc*/ 	.word	0x00000000
        /*07d0*/ 	.word	0x00000000
        /*07d4*/ 	.short	0x010a
        /*07d6*/ 	.byte	0xff
	.zero		1


	//   ....[112]....
        /*07d8*/ 	.word	0x000079d0
        /*07dc*/ 	.word	0x00000000
        /*07e0*/ 	.word	0x00000000
        /*07e4*/ 	.short	0x010a
        /*07e6*/ 	.byte	0xff
	.zero		1


	//   ....[113]....
        /*07e8*/ 	.word	0x00007a30
        /*07ec*/ 	.word	0x00000000
        /*07f0*/ 	.word	0x00000000
        /*07f4*/ 	.short	0x010a
        /*07f6*/ 	.byte	0xff
	.zero		1


	//   ....[114]....
        /*07f8*/ 	.word	0x00007a90
        /*07fc*/ 	.word	0x00000000
        /*0800*/ 	.word	0x00000000
        /*0804*/ 	.short	0x010a
        /*0806*/ 	.byte	0xff
	.zero		1


	//   ....[115]....
        /*0808*/ 	.word	0x00007af0
        /*080c*/ 	.word	0x00000000
        /*0810*/ 	.word	0x00000000
        /*0814*/ 	.short	0x010a
        /*0816*/ 	.byte	0xff
	.zero		1


	//   ....[116]....
        /*0818*/ 	.word	0x00007b50
        /*081c*/ 	.word	0x00000000
        /*0820*/ 	.word	0x00000000
        /*0824*/ 	.short	0x010a
        /*0826*/ 	.byte	0xff
	.zero		1


	//   ....[117]....
        /*0828*/ 	.word	0x00007bb0
        /*082c*/ 	.word	0x00000004
        /*0830*/ 	.word	0x00000138
        /*0834*/ 	.short	0x010a
        /*0836*/ 	.byte	0xff
	.zero		1


	//   ....[118]....
        /*0838*/ 	.word	0x00007c10
        /*083c*/ 	.word	0x00000004
        /*0840*/ 	.word	0x00000130
        /*0844*/ 	.short	0x010a
        /*0846*/ 	.byte	0xff
	.zero		1


	//   ....[119]....
        /*0848*/ 	.word	0x00007c70
        /*084c*/ 	.word	0x00000000
        /*0850*/ 	.word	0x00000130
        /*0854*/ 	.short	0x010a
        /*0856*/ 	.byte	0xff
	.zero		1


	//   ....[120]....
        /*0858*/ 	.word	0x00007cd0
        /*085c*/ 	.word	0x00000005
        /*0860*/ 	.word	0x00000150
        /*0864*/ 	.short	0x010a
        /*0866*/ 	.byte	0xff
	.zero		1


	//   ....[121]....
        /*0868*/ 	.word	0x00007d30
        /*086c*/ 	.word	0x00000000
        /*0870*/ 	.word	0x00000000
        /*0874*/ 	.short	0x010a
        /*0876*/ 	.byte	0xff
	.zero		1


	//   ....[122]....
        /*0878*/ 	.word	0x00007d90
        /*087c*/ 	.word	0x00000000
        /*0880*/ 	.word	0x00000000
        /*0884*/ 	.short	0x010a
        /*0886*/ 	.byte	0xff
	.zero		1


	//   ....[123]....
        /*0888*/ 	.word	0x00007df0
        /*088c*/ 	.word	0x00000000
        /*0890*/ 	.word	0x00000000
        /*0894*/ 	.short	0x010a
        /*0896*/ 	.byte	0xff
	.zero		1


	//   ....[124]....
        /*0898*/ 	.word	0x00007e50
        /*089c*/ 	.word	0x00000000
        /*08a0*/ 	.word	0x00000130
        /*08a4*/ 	.short	0x010a
        /*08a6*/ 	.byte	0xff
	.zero		1


	//   ....[125]....
        /*08a8*/ 	.word	0x00007eb0
        /*08ac*/ 	.word	0x00000000
        /*08b0*/ 	.word	0x00000128
        /*08b4*/ 	.short	0x010a
        /*08b6*/ 	.byte	0xff
	.zero		1


	//   ....[126]....
        /*08b8*/ 	.word	0x00007f10
        /*08bc*/ 	.word	0x00000000
        /*08c0*/ 	.word	0x00000118
        /*08c4*/ 	.short	0x010a
        /*08c6*/ 	.byte	0xff
	.zero		1


	//   ....[127]....
        /*08c8*/ 	.word	0x00007f70
        /*08cc*/ 	.word	0x00000000
        /*08d0*/ 	.word	0x00000130
        /*08d4*/ 	.short	0x010a
        /*08d6*/ 	.byte	0xff
	.zero		1


	//   ....[128]....
        /*08d8*/ 	.word	0x00007fd0
        /*08dc*/ 	.word	0x00000000
        /*08e0*/ 	.word	0x00000110
        /*08e4*/ 	.short	0x010a
        /*08e6*/ 	.byte	0xff
	.zero		1


	//   ....[129]....
        /*08e8*/ 	.word	0x00008020
        /*08ec*/ 	.word	0x00000098
        /*08f0*/ 	.word	0x00000140
        /*08f4*/ 	.short	0x010a
        /*08f6*/ 	.byte	0xff
	.zero		1


	//----- nvinfo : EIATTR_NUM_MBARRIERS
	.align		4
.L_47:
        /*08f8*/ 	.byte	0x03, 0x38
        /*08fa*/ 	.short	0x002c


	//----- nvinfo : EIATTR_EXIT_INSTR_OFFSETS
	.align		4
        /*08fc*/ 	.byte	0x04, 0x1c
        /*08fe*/ 	.short	(.L_49 - .L_48)


	//   ....[0]....
.L_48:
        /*0900*/ 	.word	0x00003290


	//   ....[1]....
        /*0904*/ 	.word	0x00003520


	//   ....[2]....
        /*0908*/ 	.word	0x00003580


	//   ....[3]....
        /*090c*/ 	.word	0x000042a0


	//   ....[4]....
        /*0910*/ 	.word	0x00004e30


	//   ....[5]....
        /*0914*/ 	.word	0x00004e70


	//   ....[6]....
        /*0918*/ 	.word	0x00007470


	//----- nvinfo : EIATTR_MAX_THREADS
	.align		4
.L_49:
        /*091c*/ 	.byte	0x04, 0x05
        /*091e*/ 	.short	(.L_51 - .L_50)
.L_50:
        /*0920*/ 	.word	0x00000100
        /*0924*/ 	.word	0x00000001
        /*0928*/ 	.word	0x00000001


	//----- nvinfo : EIATTR_CRS_STACK_SIZE
	.align		4
.L_51:
        /*092c*/ 	.byte	0x04, 0x1e
        /*092e*/ 	.short	(.L_53 - .L_52)
.L_52:
        /*0930*/ 	.word	0x00000000


	//----- nvinfo : EIATTR_CBANK_PARAM_SIZE
	.align		4
.L_53:
        /*0934*/ 	.byte	0x03, 0x19
        /*0936*/ 	.short	0x0800


	//----- nvinfo : EIATTR_PARAM_CBANK
	.align		4
        /*0938*/ 	.byte	0x04, 0x0a
        /*093a*/ 	.short	(.L_55 - .L_54)
	.align		4
.L_54:
        /*093c*/ 	.word	index@(.nv.constant0._ZN7cutlass13device_kernelINS_4conv6kernel13ConvUniversalINS1_16ConvProblemShapeILNS1_8OperatorE0ELi2EEENS1_10collective14CollectiveConvINS1_47MainloopSm100TmaUmmaWarpSpecializedImplicitGemmILS5_0ELi17ELi2ELi1ELi2EN4cute5tupleIJNSA_1CILi1EEESD_SD_EEEEENSB_IJNSC_ILi128EEENSC_ILi64EEENSB_IJSH_EEEEEENS_12float_e4m3_tESK_NSA_8TiledMMAINSA_8MMA_AtomIJNSA_10MMA_TraitsINSA_19SM100_MMA_F8F6F4_SSEJSK_SK_fSG_SH_NSA_17integral_constantINSA_4UMMA5MajorELSR_0EEESS_NSP_INSQ_7ScaleInELST_0EEESU_EEEEEENSA_6LayoutISE_NSB_IJNSC_ILi0EEESY_SY_EEEEENSB_IJNSA_10UnderscoreES11_S11_EEEEENS7_6detail27Sm100ImplicitGemmTileTraitsINSA_20SM90_TMA_LOAD_IM2COLENSA_14ComposedLayoutINSA_7SwizzleILi2ELi4ELi3EEENSA_18smem_ptr_flag_bitsILi8EEENSX_INSB_IJNSC_ILi8EEESH_EEENSB_IJSH_SD_EEEEEEEvEENS15_INSA_13SM90_TMA_LOADES1G_vEEEENS_8epilogue10collective18CollectiveEpilogueINS1L_23Sm100TmaWarpSpecializedILi1ELi1ELi64ELb0ELb0EEEJSJ_NSB_IJNSX_ISG_SD_EENSX_ISH_SD_EEEEESK_NSB_IJNSB_IJlllEEESD_SY_EEESK_S1U_NS1L_6fusion15FusionCallbacksIS1P_NS1V_17LinearCombinationISK_fSK_fLNS_15FloatRoundStyleE2EEESJ_S1S_JEEENSA_5SM1004TMEM4LOAD26SM100_TMEM_LOAD_32dp32b64xES16_S1G_NSA_39AutoVectorizingCopyWithAssumedAlignmentILi128EEENSA_21SM90_TMA_STORE_IM2COLES1G_S26_S26_EEEvvEEEEvNT_6ParamsE)
        /*0940*/ 	.short	0x0380
        /*0942*/ 	.short	0x0800


	//----- nvinfo : EIATTR_SW_WAR
	.align		4
.L_55:
        /*0944*/ 	.byte	0x04, 0x36
        /*0946*/ 	.short	(.L_57 - .L_56)
.L_56:
        /*0948*/ 	.word	0x00000008
.L_57:


//--------------------- .nv.callgraph             --------------------------
	.section	.nv.callgraph,"",@"SHT_CUDA_CALLGRAPH"
	.align	4
	.sectionentsize	8
	.align		4
        /*0000*/ 	.word	0x00000000
	.align		4
        /*0004*/ 	.word	0xffffffff
	.align		4
        /*0008*/ 	.word	index@(_ZN7cutlass13device_kernelINS_4conv6kernel13ConvUniversalINS1_16ConvProblemShapeILNS1_8OperatorE0ELi2EEENS1_10collective14CollectiveConvINS1_47MainloopSm100TmaUmmaWarpSpecializedImplicitGemmILS5_0ELi17ELi2ELi1ELi2EN4cute5tupleIJNSA_1CILi1EEESD_SD_EEEEENSB_IJNSC_ILi128EEENSC_ILi64EEENSB_IJSH_EEEEEENS_12float_e4m3_tESK_NSA_8TiledMMAINSA_8MMA_AtomIJNSA_10MMA_TraitsINSA_19SM100_MMA_F8F6F4_SSEJSK_SK_fSG_SH_NSA_17integral_constantINSA_4UMMA5MajorELSR_0EEESS_NSP_INSQ_7ScaleInELST_0EEESU_EEEEEENSA_6LayoutISE_NSB_IJNSC_ILi0EEESY_SY_EEEEENSB_IJNSA_10UnderscoreES11_S11_EEEEENS7_6detail27Sm100ImplicitGemmTileTraitsINSA_20SM90_TMA_LOAD_IM2COLENSA_14ComposedLayoutINSA_7SwizzleILi2ELi4ELi3EEENSA_18smem_ptr_flag_bitsILi8EEENSX_INSB_IJNSC_ILi8EEESH_EEENSB_IJSH_SD_EEEEEEEvEENS15_INSA_13SM90_TMA_LOADES1G_vEEEENS_8epilogue10collective18CollectiveEpilogueINS1L_23Sm100TmaWarpSpecializedILi1ELi1ELi64ELb0ELb0EEEJSJ_NSB_IJNSX_ISG_SD_EENSX_ISH_SD_EEEEESK_NSB_IJNSB_IJlllEEESD_SY_EEESK_S1U_NS1L_6fusion15FusionCallbacksIS1P_NS1V_17LinearCombinationISK_fSK_fLNS_15FloatRoundStyleE2EEESJ_S1S_JEEENSA_5SM1004TMEM4LOAD26SM100_TMEM_LOAD_32dp32b64xES16_S1G_NSA_39AutoVectorizingCopyWithAssumedAlignmentILi128EEENSA_21SM90_TMA_STORE_IM2COLES1G_S26_S26_EEEvvEEEEvNT_6ParamsE)
	.align		4
        /*000c*/ 	.word	index@(__assertfail)
	.align		4
        /*0010*/ 	.word	0x00000000
	.align		4
        /*0014*/ 	.word	0xfffffffe
	.align		4
        /*0018*/ 	.word	0x00000000
	.align		4
        /*001c*/ 	.word	0xfffffffd
	.align		4
        /*0020*/ 	.word	0x00000000
	.align		4
        /*0024*/ 	.word	0xfffffffc


//--------------------- .nv.constant4             --------------------------
	.section	.nv.constant4,"a",@progbits
	.align	8
	.align		8
.nv.constant4:
        /*0000*/ 	.dword	__assertfail
	.align		8
        /*0008*/ 	.dword	__unnamed_1
	.align		8
        /*0010*/ 	.dword	__unnamed_2
	.align		8
        /*0018*/ 	.dword	_ZN39_INTERNAL_cadfeeda_4_k_cu_635458c1_30594cuda3std3__45__cpo5beginE
	.align		8
        /*0020*/ 	.dword	_ZN39_INTERNAL_cadfeeda_4_k_cu_635458c1_30594cuda3std3__45__cpo3endE
	.align		8
        /*0028*/ 	.dword	_ZN39_INTERNAL_cadfeeda_4_k_cu_635458c1_30594cuda3std3__45__cpo6cbeginE
	.align		8
        /*0030*/ 	.dword	_ZN39_INTERNAL_cadfeeda_4_k_cu_635458c1_30594cuda3std3__45__cpo4cendE
	.align		8
        /*0038*/ 	.dword	_ZN39_INTERNAL_cadfeeda_4_k_cu_635458c1_30594cuda3std3__441_GLOBAL__N__cadfeeda_4_k_cu_635458c1_30596ignoreE
	.align		8
        /*0040*/ 	.dword	_ZN39_INTERNAL_cadfeeda_4_k_cu_635458c1_30594cuda3std3__419piecewise_constructE
	.align		8
        /*0048*/ 	.dword	_ZN39_INTERNAL_cadfeeda_4_k_cu_635458c1_30594cuda3std3__48in_placeE
	.align		8
        /*0050*/ 	.dword	_ZN39_INTERNAL_cadfeeda_4_k_cu_635458c1_30594cuda3std6ranges3__45__cpo4swapE
	.align		8
        /*0058*/ 	.dword	_ZN39_INTERNAL_cadfeeda_4_k_cu_635458c1_30594cuda3std6ranges3__45__cpo9iter_moveE
	.align		8
        /*0060*/ 	.dword	_ZN39_INTERNAL_cadfeeda_4_k_cu_635458c1_30594cute7productE
	.align		8
        /*0068*/ 	.dword	_ZN39_INTERNAL_cadfeeda_4_k_cu_635458c1_30594cute1_E
	.align		8
        /*0070*/ 	.dword	$str$27
	.align		8
        /*0078*/ 	.dword	$str$28
	.align		8
        /*0080*/ 	.dword	$str$29
	.align		8
        /*0088*/ 	.dword	$str$30


//--------------------- .text._ZN7cutlass13device_kernelINS_4conv6kernel13ConvUniversalINS1_16ConvProblemShapeILNS1_8OperatorE0ELi2EEENS1_10collective14CollectiveConvINS1_47MainloopSm100TmaUmmaWarpSpecializedImplicitGemmILS5_0ELi17ELi2ELi1ELi2EN4cute5tupleIJNSA_1CILi1EEESD_SD_EEEEENSB_IJNSC_ILi128EEENSC_ILi64EEENSB_IJSH_EEEEEENS_12float_e4m3_tESK_NSA_8TiledMMAINSA_8MMA_AtomIJNSA_10MMA_TraitsINSA_19SM100_MMA_F8F6F4_SSEJSK_SK_fSG_SH_NSA_17integral_constantINSA_4UMMA5MajorELSR_0EEESS_NSP_INSQ_7ScaleInELST_0EEESU_EEEEEENSA_6LayoutISE_NSB_IJNSC_ILi0EEESY_SY_EEEEENSB_IJNSA_10UnderscoreES11_S11_EEEEENS7_6detail27Sm100ImplicitGemmTileTraitsINSA_20SM90_TMA_LOAD_IM2COLENSA_14ComposedLayoutINSA_7SwizzleILi2ELi4ELi3EEENSA_18smem_ptr_flag_bitsILi8EEENSX_INSB_IJNSC_ILi8EEESH_EEENSB_IJSH_SD_EEEEEEEvEENS15_INSA_13SM90_TMA_LOADES1G_vEEEENS_8epilogue10collective18CollectiveEpilogueINS1L_23Sm100TmaWarpSpecializedILi1ELi1ELi64ELb0ELb0EEEJSJ_NSB_IJNSX_ISG_SD_EENSX_ISH_SD_EEEEESK_NSB_IJNSB_IJlllEEESD_SY_EEESK_S1U_NS1L_6fusion15FusionCallbacksIS1P_NS1V_17LinearCombinationISK_fSK_fLNS_15FloatRoundStyleE2EEESJ_S1S_JEEENSA_5SM1004TMEM4LOAD26SM100_TMEM_LOAD_32dp32b64xES16_S1G_NSA_39AutoVectorizingCopyWithAssumedAlignmentILi128EEENSA_21SM90_TMA_STORE_IM2COLES1G_S26_S26_EEEvvEEEEvNT_6ParamsE --------------------------
	.section	.text._ZN7cutlass13device_kernelINS_4conv6kernel13ConvUniversalINS1_16ConvProblemShapeILNS1_8OperatorE0ELi2EEENS1_10collective14CollectiveConvINS1_47MainloopSm100TmaUmmaWarpSpecializedImplicitGemmILS5_0ELi17ELi2ELi1ELi2EN4cute5tupleIJNSA_1CILi1EEESD_SD_EEEEENSB_IJNSC_ILi128EEENSC_ILi64EEENSB_IJSH_EEEEEENS_12float_e4m3_tESK_NSA_8TiledMMAINSA_8MMA_AtomIJNSA_10MMA_TraitsINSA_19SM100_MMA_F8F6F4_SSEJSK_SK_fSG_SH_NSA_17integral_constantINSA_4UMMA5MajorELSR_0EEESS_NSP_INSQ_7ScaleInELST_0EEESU_EEEEEENSA_6LayoutISE_NSB_IJNSC_ILi0EEESY_SY_EEEEENSB_IJNSA_10UnderscoreES11_S11_EEEEENS7_6detail27Sm100ImplicitGemmTileTraitsINSA_20SM90_TMA_LOAD_IM2COLENSA_14ComposedLayoutINSA_7SwizzleILi2ELi4ELi3EEENSA_18smem_ptr_flag_bitsILi8EEENSX_INSB_IJNSC_ILi8EEESH_EEENSB_IJSH_SD_EEEEEEEvEENS15_INSA_13SM90_TMA_LOADES1G_vEEEENS_8epilogue10collective18CollectiveEpilogueINS1L_23Sm100TmaWarpSpecializedILi1ELi1ELi64ELb0ELb0EEEJSJ_NSB_IJNSX_ISG_SD_EENSX_ISH_SD_EEEEESK_NSB_IJNSB_IJlllEEESD_SY_EEESK_S1U_NS1L_6fusion15FusionCallbacksIS1P_NS1V_17LinearCombinationISK_fSK_fLNS_15FloatRoundStyleE2EEESJ_S1S_JEEENSA_5SM1004TMEM4LOAD26SM100_TMEM_LOAD_32dp32b64xES16_S1G_NSA_39AutoVectorizingCopyWithAssumedAlignmentILi128EEENSA_21SM90_TMA_STORE_IM2COLES1G_S26_S26_EEEvvEEEEvNT_6ParamsE,"ax",@progbits
	.align	128
.text._ZN7cutlass13device_kernelINS_4conv6kernel13ConvUniversalINS1_16ConvProblemShapeILNS1_8OperatorE0ELi2EEENS1_10collective14CollectiveConvINS1_47MainloopSm100TmaUmmaWarpSpecializedImplicitGemmILS5_0ELi17ELi2ELi1ELi2EN4cute5tupleIJNSA_1CILi1EEESD_SD_EEEEENSB_IJNSC_ILi128EEENSC_ILi64EEENSB_IJSH_EEEEEENS_12float_e4m3_tESK_NSA_8TiledMMAINSA_8MMA_AtomIJNSA_10MMA_TraitsINSA_19SM100_MMA_F8F6F4_SSEJSK_SK_fSG_SH_NSA_17integral_constantINSA_4UMMA5MajorELSR_0EEESS_NSP_INSQ_7ScaleInELST_0EEESU_EEEEEENSA_6LayoutISE_NSB_IJNSC_ILi0EEESY_SY_EEEEENSB_IJNSA_10UnderscoreES11_S11_EEEEENS7_6detail27Sm100ImplicitGemmTileTraitsINSA_20SM90_TMA_LOAD_IM2COLENSA_14ComposedLayoutINSA_7SwizzleILi2ELi4ELi3EEENSA_18smem_ptr_flag_bitsILi8EEENSX_INSB_IJNSC_ILi8EEESH_EEENSB_IJSH_SD_EEEEEEEvEENS15_INSA_13SM90_TMA_LOADES1G_vEEEENS_8epilogue10collective18CollectiveEpilogueINS1L_23Sm100TmaWarpSpecializedILi1ELi1ELi64ELb0ELb0EEEJSJ_NSB_IJNSX_ISG_SD_EENSX_ISH_SD_EEEEESK_NSB_IJNSB_IJlllEEESD_SY_EEESK_S1U_NS1L_6fusion15FusionCallbacksIS1P_NS1V_17LinearCombinationISK_fSK_fLNS_15FloatRoundStyleE2EEESJ_S1S_JEEENSA_5SM1004TMEM4LOAD26SM100_TMEM_LOAD_32dp32b64xES16_S1G_NSA_39AutoVectorizingCopyWithAssumedAlignmentILi128EEENSA_21SM90_TMA_STORE_IM2COLES1G_S26_S26_EEEvvEEEEvNT_6ParamsE:
        .type           _ZN7cutlass13device_kernelINS_4conv6kernel13ConvUniversalINS1_16ConvProblemShapeILNS1_8OperatorE0ELi2EEENS1_10collective14CollectiveConvINS1_47MainloopSm100TmaUmmaWarpSpecializedImplicitGemmILS5_0ELi17ELi2ELi1ELi2EN4cute5tupleIJNSA_1CILi1EEESD_SD_EEEEENSB_IJNSC_ILi128EEENSC_ILi64EEENSB_IJSH_EEEEEENS_12float_e4m3_tESK_NSA_8TiledMMAINSA_8MMA_AtomIJNSA_10MMA_TraitsINSA_19SM100_MMA_F8F6F4_SSEJSK_SK_fSG_SH_NSA_17integral_constantINSA_4UMMA5MajorELSR_0EEESS_NSP_INSQ_7ScaleInELST_0EEESU_EEEEEENSA_6LayoutISE_NSB_IJNSC_ILi0EEESY_SY_EEEEENSB_IJNSA_10UnderscoreES11_S11_EEEEENS7_6detail27Sm100ImplicitGemmTileTraitsINSA_20SM90_TMA_LOAD_IM2COLENSA_14ComposedLayoutINSA_7SwizzleILi2ELi4ELi3EEENSA_18smem_ptr_flag_bitsILi8EEENSX_INSB_IJNSC_ILi8EEESH_EEENSB_IJSH_SD_EEEEEEEvEENS15_INSA_13SM90_TMA_LOADES1G_vEEEENS_8epilogue10collective18CollectiveEpilogueINS1L_23Sm100TmaWarpSpecializedILi1ELi1ELi64ELb0ELb0EEEJSJ_NSB_IJNSX_ISG_SD_EENSX_ISH_SD_EEEEESK_NSB_IJNSB_IJlllEEESD_SY_EEESK_S1U_NS1L_6fusion15FusionCallbacksIS1P_NS1V_17LinearCombinationISK_fSK_fLNS_15FloatRoundStyleE2EEESJ_S1S_JEEENSA_5SM1004TMEM4LOAD26SM100_TMEM_LOAD_32dp32b64xES16_S1G_NSA_39AutoVectorizingCopyWithAssumedAlignmentILi128EEENSA_21SM90_TMA_STORE_IM2COLES1G_S26_S26_EEEvvEEEEvNT_6ParamsE,@function
        .size           _ZN7cutlass13device_kernelINS_4conv6kernel13ConvUniversalINS1_16ConvProblemShapeILNS1_8OperatorE0ELi2EEENS1_10collective14CollectiveConvINS1_47MainloopSm100TmaUmmaWarpSpecializedImplicitGemmILS5_0ELi17ELi2ELi1ELi2EN4cute5tupleIJNSA_1CILi1EEESD_SD_EEEEENSB_IJNSC_ILi128EEENSC_ILi64EEENSB_IJSH_EEEEEENS_12float_e4m3_tESK_NSA_8TiledMMAINSA_8MMA_AtomIJNSA_10MMA_TraitsINSA_19SM100_MMA_F8F6F4_SSEJSK_SK_fSG_SH_NSA_17integral_constantINSA_4UMMA5MajorELSR_0EEESS_NSP_INSQ_7ScaleInELST_0EEESU_EEEEEENSA_6LayoutISE_NSB_IJNSC_ILi0EEESY_SY_EEEEENSB_IJNSA_10UnderscoreES11_S11_EEEEENS7_6detail27Sm100ImplicitGemmTileTraitsINSA_20SM90_TMA_LOAD_IM2COLENSA_14ComposedLayoutINSA_7SwizzleILi2ELi4ELi3EEENSA_18smem_ptr_flag_bitsILi8EEENSX_INSB_IJNSC_ILi8EEESH_EEENSB_IJSH_SD_EEEEEEEvEENS15_INSA_13SM90_TMA_LOADES1G_vEEEENS_8epilogue10collective18CollectiveEpilogueINS1L_23Sm100TmaWarpSpecializedILi1ELi1ELi64ELb0ELb0EEEJSJ_NSB_IJNSX_ISG_SD_EENSX_ISH_SD_EEEEESK_NSB_IJNSB_IJlllEEESD_SY_EEESK_S1U_NS1L_6fusion15FusionCallbacksIS1P_NS1V_17LinearCombinationISK_fSK_fLNS_15FloatRoundStyleE2EEESJ_S1S_JEEENSA_5SM1004TMEM4LOAD26SM100_TMEM_LOAD_32dp32b64xES16_S1G_NSA_39AutoVectorizingCopyWithAssumedAlignmentILi128EEENSA_21SM90_TMA_STORE_IM2COLES1G_S26_S26_EEEvvEEEEvNT_6ParamsE,(.L_x_158 - _ZN7cutlass13device_kernelINS_4conv6kernel13ConvUniversalINS1_16ConvProblemShapeILNS1_8OperatorE0ELi2EEENS1_10collective14CollectiveConvINS1_47MainloopSm100TmaUmmaWarpSpecializedImplicitGemmILS5_0ELi17ELi2ELi1ELi2EN4cute5tupleIJNSA_1CILi1EEESD_SD_EEEEENSB_IJNSC_ILi128EEENSC_ILi64EEENSB_IJSH_EEEEEENS_12float_e4m3_tESK_NSA_8TiledMMAINSA_8MMA_AtomIJNSA_10MMA_TraitsINSA_19SM100_MMA_F8F6F4_SSEJSK_SK_fSG_SH_NSA_17integral_constantINSA_4UMMA5MajorELSR_0EEESS_NSP_INSQ_7ScaleInELST_0EEESU_EEEEEENSA_6LayoutISE_NSB_IJNSC_ILi0EEESY_SY_EEEEENSB_IJNSA_10UnderscoreES11_S11_EEEEENS7_6detail27Sm100ImplicitGemmTileTraitsINSA_20SM90_TMA_LOAD_IM2COLENSA_14ComposedLayoutINSA_7SwizzleILi2ELi4ELi3EEENSA_18smem_ptr_flag_bitsILi8EEENSX_INSB_IJNSC_ILi8EEESH_EEENSB_IJSH_SD_EEEEEEEvEENS15_INSA_13SM90_TMA_LOADES1G_vEEEENS_8epilogue10collective18CollectiveEpilogueINS1L_23Sm100TmaWarpSpecializedILi1ELi1ELi64ELb0ELb0EEEJSJ_NSB_IJNSX_ISG_SD_EENSX_ISH_SD_EEEEESK_NSB_IJNSB_IJlllEEESD_SY_EEESK_S1U_NS1L_6fusion15FusionCallbacksIS1P_NS1V_17LinearCombinationISK_fSK_fLNS_15FloatRoundStyleE2EEESJ_S1S_JEEENSA_5SM1004TMEM4LOAD26SM100_TMEM_LOAD_32dp32b64xES16_S1G_NSA_39AutoVectorizingCopyWithAssumedAlignmentILi128EEENSA_21SM90_TMA_STORE_IM2COLES1G_S26_S26_EEEvvEEEEvNT_6ParamsE)
        .other          _ZN7cutlass13device_kernelINS_4conv6kernel13ConvUniversalINS1_16ConvProblemShapeILNS1_8OperatorE0ELi2EEENS1_10collective14CollectiveConvINS1_47MainloopSm100TmaUmmaWarpSpecializedImplicitGemmILS5_0ELi17ELi2ELi1ELi2EN4cute5tupleIJNSA_1CILi1EEESD_SD_EEEEENSB_IJNSC_ILi128EEENSC_ILi64EEENSB_IJSH_EEEEEENS_12float_e4m3_tESK_NSA_8TiledMMAINSA_8MMA_AtomIJNSA_10MMA_TraitsINSA_19SM100_MMA_F8F6F4_SSEJSK_SK_fSG_SH_NSA_17integral_constantINSA_4UMMA5MajorELSR_0EEESS_NSP_INSQ_7ScaleInELST_0EEESU_EEEEEENSA_6LayoutISE_NSB_IJNSC_ILi0EEESY_SY_EEEEENSB_IJNSA_10UnderscoreES11_S11_EEEEENS7_6detail27Sm100ImplicitGemmTileTraitsINSA_20SM90_TMA_LOAD_IM2COLENSA_14ComposedLayoutINSA_7SwizzleILi2ELi4ELi3EEENSA_18smem_ptr_flag_bitsILi8EEENSX_INSB_IJNSC_ILi8EEESH_EEENSB_IJSH_SD_EEEEEEEvEENS15_INSA_13SM90_TMA_LOADES1G_vEEEENS_8epilogue10collective18CollectiveEpilogueINS1L_23Sm100TmaWarpSpecializedILi1ELi1ELi64ELb0ELb0EEEJSJ_NSB_IJNSX_ISG_SD_EENSX_ISH_SD_EEEEESK_NSB_IJNSB_IJlllEEESD_SY_EEESK_S1U_NS1L_6fusion15FusionCallbacksIS1P_NS1V_17LinearCombinationISK_fSK_fLNS_15FloatRoundStyleE2EEESJ_S1S_JEEENSA_5SM1004TMEM4LOAD26SM100_TMEM_LOAD_32dp32b64xES16_S1G_NSA_39AutoVectorizingCopyWithAssumedAlignmentILi128EEENSA_21SM90_TMA_STORE_IM2COLES1G_S26_S26_EEEvvEEEEvNT_6ParamsE,@"STO_CUDA_ENTRY STV_DEFAULT"
_ZN7cutlass13device_kernelINS_4conv6kernel13ConvUniversalINS1_16ConvProblemShapeILNS1_8OperatorE0ELi2EEENS1_10collective14CollectiveConvINS1_47MainloopSm100TmaUmmaWarpSpecializedImplicitGemmILS5_0ELi17ELi2ELi1ELi2EN4cute5tupleIJNSA_1CILi1EEESD_SD_EEEEENSB_IJNSC_ILi128EEENSC_ILi64EEENSB_IJSH_EEEEEENS_12float_e4m3_tESK_NSA_8TiledMMAINSA_8MMA_AtomIJNSA_10MMA_TraitsINSA_19SM100_MMA_F8F6F4_SSEJSK_SK_fSG_SH_NSA_17integral_constantINSA_4UMMA5MajorELSR_0EEESS_NSP_INSQ_7ScaleInELST_0EEESU_EEEEEENSA_6LayoutISE_NSB_IJNSC_ILi0EEESY_SY_EEEEENSB_IJNSA_10UnderscoreES11_S11_EEEEENS7_6detail27Sm100ImplicitGemmTileTraitsINSA_20SM90_TMA_LOAD_IM2COLENSA_14ComposedLayoutINSA_7SwizzleILi2ELi4ELi3EEENSA_18smem_ptr_flag_bitsILi8EEENSX_INSB_IJNSC_ILi8EEESH_EEENSB_IJSH_SD_EEEEEEEvEENS15_INSA_13SM90_TMA_LOADES1G_vEEEENS_8epilogue10collective18CollectiveEpilogueINS1L_23Sm100TmaWarpSpecializedILi1ELi1ELi64ELb0ELb0EEEJSJ_NSB_IJNSX_ISG_SD_EENSX_ISH_SD_EEEEESK_NSB_IJNSB_IJlllEEESD_SY_EEESK_S1U_NS1L_6fusion15FusionCallbacksIS1P_NS1V_17LinearCombinationISK_fSK_fLNS_15FloatRoundStyleE2EEESJ_S1S_JEEENSA_5SM1004TMEM4LOAD26SM100_TMEM_LOAD_32dp32b64xES16_S1G_NSA_39AutoVectorizingCopyWithAssumedAlignmentILi128EEENSA_21SM90_TMA_STORE_IM2COLES1G_S26_S26_EEEvvEEEEvNT_6ParamsE:
[----:B------:R-:W1:Y:S01]  /*0000*/  LDC R1, c[0x0][0x37c] ;  /* 0x0000df00ff017b82 */ /* 0x000e620000000800 */
[----:B------:R-:W2:Y:S07]  /*0010*/  S2R R167, SR_TID.X ;  /* 0x0000000000a77919 */ /* 0x000eae0000002100 */
[----:B------:R-:W3:Y:S01]  /*0020*/  LDC.64 R2, c[0x0][0x890] ;  /* 0x00022400ff027b82 */ /* 0x000ee20000000a00 */
[----:B------:R-:W4:Y:S01]  /*0030*/  LDCU.64 UR44, c[0x0][0x358] ;  /* 0x00006b00ff2c77ac */ /* 0x000f220008000a00 */
[----:B-1----:R-:W-:Y:S01]  /*0040*/  VIADD R1, R1, 0xfffffff8 ;  /* 0xfffffff801017836 */ /* 0x002fe20000000000 */
[----:B------:R-:W-:-:S02]  /*0050*/  PRMT R162, RZ, 0x7610, R162 ;  /* 0x00007610ffa27816 */ /* 0x000fc400000000a2 */
[----:B------:R-:W-:Y:S02]  /*0060*/  ELECT P2, URZ, PT ;  /* 0x0000000000ff782f */ /* 0x000fe40003840000 */
[----:B---3--:R-:W-:-:S04]  /*0070*/  ISETP.NE.U32.AND P0, PT, R2, RZ, PT ;  /* 0x000000ff0200720c */ /* 0x008fc80003f05070 */
[----:B------:R-:W-:Y:S02]  /*0080*/  ISETP.NE.AND.EX P0, PT, R3, RZ, PT, P0 ;  /* 0x000000ff0300720c */ /* 0x000fe40003f05300 */
[----:B--2---:R-:W-:-:S05]  /*0090*/  SHF.R.U32.HI R173, RZ, 0x5, R167 ;  /* 0x00000005ffad7819 */ /* 0x004fca00000116a7 */
[----:B------:R-:W1:Y:S02]  /*00a0*/  SHFL.IDX PT, R0, R173, RZ, 0x1f ;  /* 0x00001fffad007589 */ /* 0x000e6400000e0000 */
[----:B-1----:R-:W-:-:S04]  /*00b0*/  R2UR UR6, R0 ;  /* 0x00000000000672ca */ /* 0x002fc800000e0000 */
[----:B----4-:R-:W-:Y:S05]  /*00c0*/  @P0 BRA `(.L_x_0) ;  /* 0x00000000002c0947 */ /* 0x010fea0003800000 */
[----:B------:R-:W1:Y:S02]  /*00d0*/  LDCU.64 UR4, c[0x0][0x888] ;  /* 0x00011100ff0477ac */ /* 0x000e640008000a00 */
[----:B-1----:R-:W-:-:S04]  /*00e0*/  UISETP.NE.U32.AND UP0, UPT, UR4, URZ, UPT ;  /* 0x000000ff0400728c */ /* 0x002fc8000bf05070 */
[----:B------:R-:W-:-:S09]  /*00f0*/  UISETP.NE.AND.EX UP0, UPT, UR5, URZ, UPT, UP0 ;  /* 0x000000ff0500728c */ /* 0x000fd2000bf05300 */
[----:B------:R-:W-:Y:S05]  /*0100*/  BRA.U !UP0, `(.L_x_1) ;  /* 0x0000000108107547 */ /* 0x000fea000b800000 */
[----:B------:R-:W1:Y:S02]  /*0110*/  LDC.64 R4, c[0x0][0x888] ;  /* 0x00022200ff047b82 */ /* 0x000e640000000a00 */
[----:B-1----:R1:W5:Y:S01]  /*0120*/  LDG.E R81, desc[UR44][R4.64] ;  /* 0x0000002c04517981 */ /* 0x002362000c1e1900 */
[----:B------:R-:W-:Y:S01]  /*0130*/  HFMA2 R162, -RZ, RZ, 0, 5.9604644775390625e-08 ;  /* 0x00000001ffa27431 */ /* 0x000fe200000001ff */
[----:B------:R-:W-:Y:S05]  /*0140*/  BRA `(.L_x_0) ;  /* 0x00000000000c7947 */ /* 0x000fea0003800000 */
.L_x_1:
[----:B------:R-:W1:Y:S01]  /*0150*/  LDCU UR4, c[0x0][0x880] ;  /* 0x00011000ff0477ac */ /* 0x000e620008000800 */
[----:B------:R-:W-:Y:S01]  /*0160*/  HFMA2 R162, -RZ, RZ, 0, 5.9604644775390625e-08 ;  /* 0x00000001ffa27431 */ /* 0x000fe200000001ff */
[----:B-1----:R-:W-:-:S07]  /*0170*/  MOV R81, UR4 ;  /* 0x0000000400517c02 */ /* 0x002fce0008000f00 */
.L_x_0:
[----:B------:R-:W2:Y:S02]  /*0180*/  LDCU.64 UR4, c[0x0][0x8b0] ;  /* 0x00011600ff0477ac */ /* 0x000ea40008000a00 */
[----:B--2---:R-:W-:-:S04]  /*0190*/  UISETP.NE.U32.AND UP0, UPT, UR4, URZ, UPT ;  /* 0x000000ff0400728c */ /* 0x004fc8000bf05070 */
[----:B------:R-:W-:-:S09]  /*01a0*/  UISETP.NE.AND.EX UP0, UPT, UR5, URZ, UPT, UP0 ;  /* 0x000000ff0500728c */ /* 0x000fd2000bf05300 */
[----:B------:R-:W-:Y:S05]  /*01b0*/  BRA.U UP0, `(.L_x_2) ;  /* 0x0000000100247547 */ /* 0x000fea000b800000 */
[----:B------:R-:W2:Y:S02]  /*01c0*/  LDCU.64 UR4, c[0x0][0x8a8] ;  /* 0x00011500ff0477ac */ /* 0x000ea40008000a00 */
[----:B--2---:R-:W-:-:S04]  /*01d0*/  UISETP.NE.U32.AND UP0, UPT, UR4, URZ, UPT ;  /* 0x000000ff0400728c */ /* 0x004fc8000bf05070 */
[----:B------:R-:W-:-:S09]  /*01e0*/  UISETP.NE.AND.EX UP0, UPT, UR5, URZ, UPT, UP0 ;  /* 0x000000ff0500728c */ /* 0x000fd2000bf05300 */
[----:B------:R-:W-:Y:S05]  /*01f0*/  BRA.U !UP0, `(.L_x_3) ;  /* 0x00000001080c7547 */ /* 0x000fea000b800000 */
[----:B-1----:R-:W1:Y:S02]  /*0200*/  LDC.64 R4, c[0x0][0x8a8] ;  /* 0x00022a00ff047b82 */ /* 0x002e640000000a00 */
[----:B-1----:R2:W5:Y:S01]  /*0210*/  LDG.E R79, desc[UR44][R4.64] ;  /* 0x0000002c044f7981 */ /* 0x002562000c1e1900 */
[----:B------:R-:W-:Y:S05]  /*0220*/  BRA `(.L_x_2) ;  /* 0x0000000000087947 */ /* 0x000fea0003800000 */
.L_x_3:
[----:B------:R-:W2:Y:S02]  /*0230*/  LDCU UR4, c[0x0][0x8a0] ;  /* 0x00011400ff0477ac */ /* 0x000ea40008000800 */
[----:B--2---:R-:W-:Y:S02]  /*0240*/  MOV R79, UR4 ;  /* 0x00000004004f7c02 */ /* 0x004fe40008000f00 */
.L_x_2:
[----:B-12---:R-:W1:Y:S01]  /*0250*/  LDC.64 R4, c[0x0][0x888] ;  /* 0x00022200ff047b82 */ /* 0x006e620000000a00 */
[----:B------:R-:W-:Y:S01]  /*0260*/  IMAD.U32 R0, RZ, RZ, UR6 ;  /* 0x00000006ff007e24 */ /* 0x000fe2000f8e00ff */
[----:B------:R-:W-:Y:S01]  /*0270*/  ISETP.EQ.U32.AND P4, PT, R2, RZ, PT ;  /* 0x000000ff0200720c */ /* 0x000fe20003f82070 */
[----:B------:R-:W-:Y:S03]  /*0280*/  BSSY.RECONVERGENT B0, `(.L_x_4) ;  /* 0x0000012000007945 */ /* 0x000fe60003800200 */
[----:B------:R-:W-:Y:S02]  /*0290*/  ISETP.NE.OR P1, PT, R0, 0x1, !P2 ;  /* 0x000000010000780c */ /* 0x000fe40005725670 */
[----:B-1----:R-:W-:-:S04]  /*02a0*/  ISETP.NE.U32.AND P0, PT, R4, RZ, PT ;  /* 0x000000ff0400720c */ /* 0x002fc80003f05070 */
[----:B------:R-:W-:-:S13]  /*02b0*/  ISETP.NE.AND.EX P0, PT, R5, RZ, PT, P0 ;  /* 0x000000ff0500720c */ /* 0x000fda0003f05300 */
[----:B------:R-:W-:Y:S01]  /*02c0*/  VOTEU.ANY UP3, P0 ;  /* 0x0000000000ff7886 */ /* 0x000fe20000060100 */
[----:B------:R-:W-:Y:S02]  /*02d0*/  PLOP3.LUT P3, PT, PT, PT, UP3, 0x80, 0x8 ;  /* 0x000000000008781c */ /* 0x000fe40003f6f038 */
[----:B------:R-:W-:Y:S02]  /*02e0*/  ISETP.NE.OR P0, PT, R0, 0x3, !P2 ;  /* 0x000000030000780c */ /* 0x000fe40005705670 */
[----:B------:R-:W-:-:S04]  /*02f0*/  ISETP.EQ.OR.EX P5, PT, R3, RZ, !P3, P4 ;  /* 0x000000ff0300720c */ /* 0x000fc80005fa2740 */
[----:B------:R-:W-:Y:S01]  /*0300*/  P2R R174, PR, RZ, 0x20 ;  /* 0x00000020ffae7803 */ /* 0x000fe20000000000 */
[----:B------:R-:W-:Y:S05]  /*0310*/  @P1 BRA `(.L_x_5) ;  /* 0x0000000000201947 */ /* 0x000fea0003800000 */
[----:B------:R-:W1:Y:S02]  /*0320*/  LDCU.64 UR4, c[0x0][0x348] ;  /* 0x00006900ff0477ac */ /* 0x000e640008000a00 */
[----:B-1----:R-:W-:Y:S02]  /*0330*/  UIADD3 UR8, UP1, UPT, UR4, 0x80, URZ ;  /* 0x0000008004087890 */ /* 0x002fe4000ff3e0ff */
[----:B------:R-:W-:Y:S02]  /*0340*/  UIADD3 UR4, UP0, UPT, UR4, 0x180, URZ ;  /* 0x0000018004047890 */ /* 0x000fe4000ff1e0ff */
[----:B------:R-:W-:Y:S02]  /*0350*/  UIADD3.X UR9, UPT, UPT, URZ, UR5, URZ, UP1, !UPT ;  /* 0x00000005ff097290 */ /* 0x000fe40008ffe4ff */
[----:B------:R-:W-:-:S07]  /*0360*/  UIADD3.X UR5, UPT, UPT, URZ, UR5, URZ, UP0, !UPT ;  /* 0x00000005ff057290 */ /* 0x000fce00087fe4ff */
[----:B------:R1:W-:Y:S02]  /*0370*/  UTMACCTL.PF [UR8] ;  /* 0x00000000080079b9 */ /* 0x0003e40008040000 */
[----:B------:R1:W-:Y:S02]  /*0380*/  UTMACCTL.PF [UR4] ;  /* 0x00000000040079b9 */ /* 0x0003e40008040000 */
[----:B-1----:R-:W-:Y:S01]  /*0390*/  NOP ;  /* 0x0000000000007918 */ /* 0x002fe20000000000 */
.L_x_5:
[----:B------:R-:W-:Y:S05]  /*03a0*/  BSYNC.RECONVERGENT B0 ;  /* 0x0000000000007941 */ /* 0x000fea0003800200 */
.L_x_4:
[----:B------:R-:W-:Y:S04]  /*03b0*/  BSSY.RECONVERGENT B0, `(.L_x_6) ;  /* 0x000000a000007945 */ /* 0x000fe80003800200 */
        /* <DEDUP_REMOVED lines=9> */
.L_x_7:
[----:B------:R-:W-:Y:S05]  /*0450*/  BSYNC.RECONVERGENT B0 ;  /* 0x0000000000007941 */ /* 0x000fea0003800200 */
.L_x_6:
[----:B------:R-:W-:Y:S01]  /*0460*/  UPLOP3.LUT UP1, UPT, UPT, UPT, UPT, 0x80, 0x8 ;  /* 0x000000000008789c */ /* 0x000fe20003f2f070 */
[----:B------:R-:W-:Y:S10]  /*0470*/  @!P5 BRA `(.L_x_8) ;  /* 0x000000000024d947 */ /* 0x000ff40003800000 */
[----:B------:R-:W-:Y:S01]  /*0480*/  ISETP.NE.U32.AND P1, PT, R2, RZ, PT ;  /* 0x000000ff0200720c */ /* 0x000fe20003f25070 */
[----:B------:R-:W-:Y:S01]  /*0490*/  USEL UR4, URZ, 0xffffffff, UP3 ;  /* 0xffffffffff047887 */ /* 0x000fe20009800000 */
[----:B-----5:R-:W-:Y:S02]  /*04a0*/  FSETP.NEU.AND P0, PT, R81, RZ, PT ;  /* 0x000000ff5100720b */ /* 0x020fe40003f0d000 */
[----:B------:R-:W-:-:S11]  /*04b0*/  ISETP.NE.AND.EX P1, PT, R3, RZ, PT, P1 ;  /* 0x000000ff0300720c */ /* 0x000fd60003f25310 */
[----:B------:R-:W-:Y:S02]  /*04c0*/  VOTEU.ANY UP0, P0 ;  /* 0x0000000000ff7886 */ /* 0x000fe40000000100 */
[----:B------:R-:W-:-:S05]  /*04d0*/  VOTEU.ANY UP1, P1 ;  /* 0x0000000000ff7886 */ /* 0x000fca0000820100 */
[----:B------:R-:W-:-:S04]  /*04e0*/  @!UP1 USEL UR4, URZ, 0xffffffff, UP0 ;  /* 0xffffffffff049887 */ /* 0x000fc80008000000 */
[----:B------:R-:W-:-:S04]  /*04f0*/  ULOP3.LUT UR4, UR4, 0x1, URZ, 0xc0, !UPT ;  /* 0x0000000104047892 */ /* 0x000fc8000f8ec0ff */
[----:B------:R-:W-:-:S11]  /*0500*/  UISETP.NE.U32.AND UP1, UPT, UR4, 0x1, UPT ;  /* 0x000000010400788c */ /* 0x000fd6000bf25070 */
.L_x_8:
[----:B------:R-:W1:Y:S01]  /*0510*/  SHFL.IDX PT, R2, R173, RZ, 0x1f ;  /* 0x00001fffad027589 */ /* 0x000e6200000e0000 */
[----:B------:R-:W-:-:S04]  /*0520*/  UISETP.NE.AND UP0, UPT, UR6, 0x2, UPT ;  /* 0x000000020600788c */ /* 0x000fc8000bf05270 */
[----:B------:R-:W-:Y:S01]  /*0530*/  USEL UR15, URZ, 0x1, UP0 ;  /* 0x00000001ff0f7887 */ /* 0x000fe20008000000 */
[----:B-1----:R-:W-:-:S13]  /*0540*/  ISETP.NE.AND P0, PT, R2, RZ, PT ;  /* 0x000000ff0200720c */ /* 0x002fda0003f05270 */
[----:B------:R-:W-:Y:S05]  /*0550*/  @P0 BRA `(.L_x_9) ;  /* 0x0000000000bc0947 */ /* 0x000fea0003800000 */
[----:B------:R-:W-:Y:S01]  /*0560*/  ELECT P0, URZ, PT ;  /* 0x0000000000ff782f */ /* 0x000fe20003800000 */
[----:B------:R-:W-:-:S12]  /*0570*/  BSSY.RECONVERGENT B0, `(.L_x_9) ;  /* 0x000002d000007945 */ /* 0x000fd80003800200 */
[----:B------:R-:W-:Y:S05]  /*0580*/  @!P0 BRA `(.L_x_10) ;  /* 0x0000000000ac8947 */ /* 0x000fea0003800000 */
[----:B------:R-:W1:Y:S01]  /*0590*/  S2UR UR5, SR_CgaCtaId ;  /* 0x00000000000579c3 */ /* 0x000e620000008800 */
[----:B------:R-:W-:Y:S01]  /*05a0*/  UMOV UR7, 0x400 ;  /* 0x0000040000077882 */ /* 0x000fe20000000000 */
[----:B------:R-:W-:Y:S02]  /*05b0*/  UMOV UR4, 0x1 ;  /* 0x0000000100047882 */ /* 0x000fe40000000000 */
[----:B------:R-:W-:-:S04]  /*05c0*/  UIADD3 UR8, UPT, UPT, -UR4, 0x100000, URZ ;  /* 0x0010000004087890 */ /* 0x000fc8000fffe1ff */
[----:B------:R-:W-:Y:S02]  /*05d0*/  USHF.L.U32 UR9, UR8, 0xb, URZ ;  /* 0x0000000b08097899 */ /* 0x000fe400080006ff */
[----:B------:R-:W-:Y:S02]  /*05e0*/  USHF.L.U32 UR8, UR8, 0x1, URZ ;  /* 0x0000000108087899 */ /* 0x000fe400080006ff */
[----:B-1----:R-:W-:Y:S01]  /*05f0*/  ULEA UR5, UR5, UR7, 0x18 ;  /* 0x0000000705057291 */ /* 0x002fe2000f8ec0ff */
[----:B------:R-:W1:Y:S11]  /*0600*/  FENCE.VIEW.ASYNC.S ;  /* 0x00000000000073c6 */ /* 0x000e760000000000 */
[----:B-1----:R1:W2:Y:S01]  /*0610*/  SYNCS.EXCH.64 URZ, [UR5], UR8 ;  /* 0x0000000805ff75b2 */ /* 0x0022a20008000100 */
[----:B------:R1:W3:Y:S01]  /*0620*/  SYNCS.EXCH.64 URZ, [UR5+0x88], UR8 ;  /* 0x0000880805ff75b2 */ /* 0x0002e20008000100 */
[----:B------:R1:W4:Y:S01]  /*0630*/  SYNCS.EXCH.64 URZ, [UR5+0x8], UR8 ;  /* 0x0000080805ff75b2 */ /* 0x0003220008000100 */
[----:B------:R1:W1:Y:S01]  /*0640*/  SYNCS.EXCH.64 URZ, [UR5+0x90], UR8 ;  /* 0x0000900805ff75b2 */ /* 0x0002620008000100 */
        /* <DEDUP_REMOVED lines=30> */
[----:B--234-:R-:W-:Y:S01]  /*0830*/  NOP ;  /* 0x0000000000007918 */ /* 0x01cfe20000000000 */
.L_x_10:
[----:B-1----:R-:W-:Y:S05]  /*0840*/  BSYNC.RECONVERGENT B0 ;  /* 0x0000000000007941 */ /* 0x002fea0003800200 */
.L_x_9:
[----:B------:R-:W1:Y:S01]  /*0850*/  SHFL.IDX PT, R2, R173, RZ, 0x1f ;  /* 0x00001fffad027589 */ /* 0x000e6200000e0000 */
[----:B------:R-:W-:Y:S01]  /*0860*/  NOP ;  /* 0x0000000000007918 */ /* 0x000fe20000000000 */
[----:B-1----:R-:W-:-:S13]  /*0870*/  ISETP.NE.AND P0, PT, R2, 0x1, PT ;  /* 0x000000010200780c */ /* 0x002fda0003f05270 */
[----:B------:R-:W-:Y:S05]  /*0880*/  @P0 BRA `(.L_x_11) ;  /* 0x0000000000400947 */ /* 0x000fea0003800000 */
[----:B------:R-:W1:Y:S01]  /*0890*/  S2UR UR7, SR_CgaCtaId ;  /* 0x00000000000779c3 */ /* 0x000e620000008800 */
[----:B------:R-:W-:Y:S01]  /*08a0*/  UMOV UR8, 0x400 ;  /* 0x0000040000087882 */ /* 0x000fe20000000000 */
[----:B------:R-:W-:Y:S01]  /*08b0*/  UMOV UR5, 0x20 ;  /* 0x0000002000057882 */ /* 0x000fe20000000000 */
[----:B------:R-:W-:Y:S01]  /*08c0*/  UMOV UR4, 0x80 ;  /* 0x0000008000047882 */ /* 0x000fe20000000000 */
[----:B------:R-:W-:Y:S01]  /*08d0*/  ELECT P0, URZ, PT ;  /* 0x0000000000ff782f */ /* 0x000fe20003800000 */
[----:B-1----:R-:W-:Y:S02]  /*08e0*/  ULEA UR7, UR7, UR8, 0x18 ;  /* 0x0000000807077291 */ /* 0x002fe4000f8ec0ff */
[----:B------:R-:W-:-:S04]  /*08f0*/  UIADD3 UR8, UPT, UPT, -UR5, 0x100000, URZ ;  /* 0x0010000005087890 */ /* 0x000fc8000fffe1ff */
[----:B------:R-:W-:Y:S02]  /*0900*/  USHF.L.U32 UR9, UR8, 0xb, URZ ;  /* 0x0000000b08097899 */ /* 0x000fe400080006ff */
[----:B------:R-:W-:Y:S02]  /*0910*/  USHF.L.U32 UR8, UR8, 0x1, URZ ;  /* 0x0000000108087899 */ /* 0x000fe400080006ff */
[----:B------:R-:W-:-:S04]  /*0920*/  UIADD3 UR4, UPT, UPT, -UR4, 0x100000, URZ ;  /* 0x0010000004047890 */ /* 0x000fc8000fffe1ff */
[----:B------:R-:W-:Y:S02]  /*0930*/  USHF.L.U32 UR5, UR4, 0xb, URZ ;  /* 0x0000000b04057899 */ /* 0x000fe400080006ff */
[----:B------:R-:W-:Y:S01]  /*0940*/  USHF.L.U32 UR4, UR4, 0x1, URZ ;  /* 0x0000000104047899 */ /* 0x000fe200080006ff */
[----:B------:R-:W1:Y:S03]  /*0950*/  FENCE.VIEW.ASYNC.S ;  /* 0x00000000000073c6 */ /* 0x000e660000000000 */
[----:B-1----:R1:W2:Y:S08]  /*0960*/  SYNCS.EXCH.64 URZ, [UR7+0x110], UR8 ;  /* 0x0001100807ff75b2 */ /* 0x0022b00008000100 */
[----:B------:R1:W3:Y:S01]  /*0970*/  SYNCS.EXCH.64 URZ, [UR7+0x118], UR4 ;  /* 0x0001180407ff75b2 */ /* 0x0002e20008000100 */
[----:B------:R-:W-:Y:S01]  /*0980*/  NOP ;  /* 0x0000000000007918 */ /* 0x000fe20000000000 */
.L_x_11:
[----:B------:R-:W4:Y:S01]  /*0990*/  SHFL.IDX PT, R2, R173, RZ, 0x1f ;  /* 0x00001fffad027589 */ /* 0x000f2200000e0000 */
[----:B------:R-:W-:Y:S01]  /*09a0*/  NOP ;  /* 0x0000000000007918 */ /* 0x000fe20000000000 */
[----:B----4-:R-:W-:-:S13]  /*09b0*/  ISETP.NE.AND P0, PT, R2, 0x3, PT ;  /* 0x000000030200780c */ /* 0x010fda0003f05270 */
[----:B------:R-:W-:Y:S05]  /*09c0*/  @P0 BRA `(.L_x_12) ;  /* 0x0000000000300947 */ /* 0x000fea0003800000 */
[----:B-1----:R-:W1:Y:S01]  /*09d0*/  S2UR UR5, SR_CgaCtaId ;  /* 0x00000000000579c3 */ /* 0x002e620000008800 */
[----:B------:R-:W-:Y:S01]  /*09e0*/  UMOV UR7, 0x400 ;  /* 0x0000040000077882 */ /* 0x000fe20000000000 */
[----:B------:R-:W-:Y:S01]  /*09f0*/  UMOV UR4, 0x20 ;  /* 0x0000002000047882 */ /* 0x000fe20000000000 */
[----:B------:R-:W-:Y:S01]  /*0a00*/  ELECT P0, URZ, PT ;  /* 0x0000000000ff782f */ /* 0x000fe20003800000 */
[----:B------:R-:W-:-:S04]  /*0a10*/  UIADD3 UR8, UPT, UPT, -UR4, 0x100000, URZ ;  /* 0x0010000004087890 */ /* 0x000fc8000fffe1ff */
[----:B------:R-:W-:Y:S02]  /*0a20*/  USHF.L.U32 UR9, UR8, 0xb, URZ ;  /* 0x0000000b08097899 */ /* 0x000fe400080006ff */
[----:B------:R-:W-:Y:S02]  /*0a30*/  USHF.L.U32 UR8, UR8, 0x1, URZ ;  /* 0x0000000108087899 */ /* 0x000fe400080006ff */
[----:B-1----:R-:W-:Y:S01]  /*0a40*/  ULEA UR5, UR5, UR7, 0x18 ;  /* 0x0000000705057291 */ /* 0x002fe2000f8ec0ff */
[----:B------:R-:W1:Y:S11]  /*0a50*/  FENCE.VIEW.ASYNC.S ;  /* 0x00000000000073c6 */ /* 0x000e760000000000 */
[----:B-1----:R4:W1:Y:S01]  /*0a60*/  SYNCS.EXCH.64 URZ, [UR5+0x120], UR8 ;  /* 0x0001200805ff75b2 */ /* 0x0028620008000100 */
[----:B------:R4:W1:Y:S02]  /*0a70*/  SYNCS.EXCH.64 URZ, [UR5+0x128], UR8 ;  /* 0x0001280805ff75b2 */ /* 0x0008640008000100 */
[----:B----4-:R-:W-:Y:S01]  /*0a80*/  NOP ;  /* 0x0000000000007918 */ /* 0x010fe20000000000 */
.L_x_12:
[----:B------:R-:W4:Y:S01]  /*0a90*/  SHFL.IDX PT, R2, R173, RZ, 0x1f ;  /* 0x00001fffad027589 */ /* 0x000f2200000e0000 */
[----:B------:R-:W-:Y:S01]  /*0aa0*/  NOP ;  /* 0x0000000000007918 */ /* 0x000fe20000000000 */
[----:B----4-:R-:W-:-:S13]  /*0ab0*/  ISETP.NE.AND P0, PT, R2, 0x4, PT ;  /* 0x000000040200780c */ /* 0x010fda0003f05270 */
[----:B------:R-:W-:Y:S05]  /*0ac0*/  @P0 BRA `(.L_x_13) ;  /* 0x0000000000440947 */ /* 0x000fea0003800000 */
[----:B-1----:R-:W1:Y:S01]  /*0ad0*/  S2UR UR5, SR_CgaCtaId ;  /* 0x00000000000579c3 */ /* 0x002e620000008800 */
[----:B------:R-:W-:Y:S01]  /*0ae0*/  UMOV UR8, 0x100 ;  /* 0x0000010000087882 */ /* 0x000fe20000000000 */
[----:B------:R-:W-:Y:S01]  /*0af0*/  UMOV UR7, 0x400 ;  /* 0x0000040000077882 */ /* 0x000fe20000000000 */
[----:B------:R-:W-:Y:S01]  /*0b00*/  USEL UR8, UR8, 0xe0, UP1 ;  /* 0x000000e008087887 */ /* 0x000fe20008800000 */
[----:B------:R-:W-:Y:S01]  /*0b10*/  UMOV UR4, 0x1 ;  /* 0x0000000100047882 */ /* 0x000fe20000000000 */
[----:B------:R-:W-:Y:S01]  /*0b20*/  ELECT P0, URZ, PT ;  /* 0x0000000000ff782f */ /* 0x000fe20003800000 */
[----:B------:R-:W-:-:S04]  /*0b30*/  UIADD3 UR10, UPT, UPT, -UR4, 0x100000, URZ ;  /* 0x00100000040a7890 */ /* 0x000fc8000fffe1ff */
[----:B------:R-:W-:Y:S02]  /*0b40*/  USHF.L.U32 UR11, UR10, 0xb, URZ ;  /* 0x0000000b0a0b7899 */ /* 0x000fe400080006ff */
[----:B------:R-:W-:Y:S02]  /*0b50*/  USHF.L.U32 UR10, UR10, 0x1, URZ ;  /* 0x000000010a0a7899 */ /* 0x000fe400080006ff */
        /* <DEDUP_REMOVED lines=8> */
.L_x_13:
[----:B------:R-:W4:Y:S01]  /*0be0*/  SHFL.IDX PT, R2, R173, RZ, 0x1f ;  /* 0x00001fffad027589 */ /* 0x000f2200000e0000 */
[----:B------:R-:W-:Y:S01]  /*0bf0*/  NOP ;  /* 0x0000000000007918 */ /* 0x000fe20000000000 */
[----:B----4-:R-:W-:-:S13]  /*0c00*/  ISETP.NE.AND P0, PT, R2, 0x5, PT ;  /* 0x000000050200780c */ /* 0x010fda0003f05270 */
[----:B------:R-:W-:Y:S05]  /*0c10*/  @P0 BRA `(.L_x_14) ;  /* 0x0000000000480947 */ /* 0x000fea0003800000 */
[----:B-1----:R-:W1:Y:S01]  /*0c20*/  S2UR UR7, SR_CgaCtaId ;  /* 0x00000000000779c3 */ /* 0x002e620000008800 */
        /* <DEDUP_REMOVED lines=12> */
[----:B-1----:R4:W1:Y:S08]  /*0cf0*/  SYNCS.EXCH.64 URZ, [UR7+0x140], UR8 ;  /* 0x0001400807ff75b2 */ /* 0x0028700008000100 */
[----:B------:R4:W1:Y:S01]  /*0d00*/  SYNCS.EXCH.64 URZ, [UR7+0x150], UR4 ;  /* 0x0001500407ff75b2 */ /* 0x0008620008000100 */
[----:B------:R4:W1:Y:S01]  /*0d10*/  SYNCS.EXCH.64 URZ, [UR7+0x148], UR8 ;  /* 0x0001480807ff75b2 */ /* 0x0008620008000100 */
[----:B------:R4:W1:Y:S02]  /*0d20*/  SYNCS.EXCH.64 URZ, [UR7+0x158], UR4 ;  /* 0x0001580407ff75b2 */ /* 0x0008640008000100 */
[----:B----4-:R-:W-:Y:S01]  /*0d30*/  NOP ;  /* 0x0000000000007918 */ /* 0x010fe20000000000 */
.L_x_14:
[----:B-1----:R-:W1:Y:S01]  /*0d40*/  S2UR UR8, SR_CTAID.X ;  /* 0x00000000000879c3 */ /* 0x002e620000002500 */
[----:B------:R-:W-:-:S05]  /*0d50*/  CS2R.32 R163, SR_CgaSize ;  /* 0x0000000000a37805 */ /* 0x000fca0000008a00 */
[----:B------:R-:W-:-:S05]  /*0d60*/  IMAD R163, R163, -0xa0, RZ ;  /* 0xffffff60a3a37824 */ /* 0x000fca00078e02ff */
[----:B------:R-:W-:-:S14]  /*0d70*/  R2UR UR7, R163 ;  /* 0x00000000a30772ca */ /* 0x000fdc00000e0000 */
[----:B------:R-:W4:Y:S01]  /*0d80*/  LDCU UR7, c[0x0][UR7+0x2b0] ;  /* 0x00005600070777ac */ /* 0x000f220008000800 */
[----:B------:R-:W1:Y:S01]  /*0d90*/  S2R R19, SR_CTAID.Z ;  /* 0x0000000000137919 */ /* 0x000e620000002700 */
[----:B------:R-:W-:Y:S01]  /*0da0*/  NOP ;  /* 0x0000000000007918 */ /* 0x000fe20000000000 */
[----:B------:R-:W-:-:S05]  /*0db0*/  CS2R.32 R163, SR_CgaSize ;  /* 0x0000000000a37805 */ /* 0x000fca0000008a00 */
[----:B------:R-:W-:-:S05]  /*0dc0*/  IMAD R163, R163, -0xa0, RZ ;  /* 0xffffff60a3a37824 */ /* 0x000fca00078e02ff */
[----:B------:R-:W-:-:S14]  /*0dd0*/  R2UR UR4, R163 ;  /* 0x00000000a30472ca */ /* 0x000fdc00000e0000 */
[----:B------:R-:W2:Y:S01]  /*0de0*/  LDCU UR4, c[0x0][UR4+0x2b4] ;  /* 0x00005680040477ac */ /* 0x000ea20008000800 */
[----:B------:R-:W3:Y:S08]  /*0df0*/  S2UR UR5, SR_CTAID.Y ;  /* 0x00000000000579c3 */ /* 0x000ef00000002600 */
[----:B------:R-:W2:Y:S01]  /*0e00*/  LDC R9, c[0x0][0xb24] ;  /* 0x0002c900ff097b82 */ /* 0x000ea20000000800 */
[----:B-1----:R-:W-:-:S02]  /*0e10*/  I2FP.F32.U32 R5, UR8 ;  /* 0x0000000800057c45 */ /* 0x002fc40008201000 */
[----:B------:R-:W-:-:S05]  /*0e20*/  CS2R.32 R3, SR_CgaSize ;  /* 0x0000000000037805 */ /* 0x000fca0000008a00 */
[----:B------:R-:W-:-:S06]  /*0e30*/  IMAD R3, R3, -0xa0, RZ ;  /* 0xffffff6003037824 */ /* 0x000fcc00078e02ff */
[----:B------:R-:W1:Y:S01]  /*0e40*/  LDC R3, c[0x0][R3+0x2a0] ;  /* 0x0000a80003037b82 */ /* 0x000e620000000800 */
[----:B------:R-:W-:Y:S01]  /*0e50*/  MOV R163, UR8 ;  /* 0x0000000800a37c02 */ /* 0x000fe20008000f00 */
[----:B----4-:R-:W-:Y:S01]  /*0e60*/  FMUL R5, R5, UR7 ;  /* 0x0000000705057c20 */ /* 0x010fe20008400000 */
[----:B---3--:R-:W-:Y:S02]  /*0e70*/  I2FP.F32.U32 R4, UR5 ;  /* 0x0000000500047c45 */ /* 0x008fe40008201000 */
[----:B------:R-:W-:-:S05]  /*0e80*/  CS2R.32 R2, SR_CgaSize ;  /* 0x0000000000027805 */ /* 0x000fca0000008a00 */
[----:B------:R-:W-:-:S06]  /*0e90*/  IMAD R2, R2, -0xa0, RZ ;  /* 0xffffff6002027824 */ /* 0x000fcc00078e02ff */
[----:B------:R-:W3:Y:S01]  /*0ea0*/  LDC R2, c[0x0][R2+0x2a4] ;  /* 0x0000a90002027b82 */ /* 0x000ee20000000800 */
[----:B------:R-:W4:Y:S01]  /*0eb0*/  F2I.U32.TRUNC.NTZ R160, R5 ;  /* 0x0000000500a07305 */ /* 0x000f22000020f000 */
[----:B------:R-:W-:Y:S01]  /*0ec0*/  MOV R161, UR5 ;  /* 0x0000000500a17c02 */ /* 0x000fe20008000f00 */
[----:B--2---:R-:W-:-:S05]  /*0ed0*/  FMUL R4, R4, UR4 ;  /* 0x0000000404047c20 */ /* 0x004fca0008400000 */
[----:B------:R-:W-:Y:S01]  /*0ee0*/  BAR.SYNC.DEFER_BLOCKING 0x0 ;  /* 0x0000000000007b1d */ /* 0x000fe20000010000 */
[----:B------:R-:W-:-:S05]  /*0ef0*/  ISETP.GE.AND P0, PT, R9, 0x1, PT ;  /* 0x000000010900780c */ /* 0x000fca0003f06270 */
[----:B------:R-:W2:Y:S01]  /*0f00*/  F2I.U32.TRUNC.NTZ R143, R4 ;  /* 0x00000004008f7305 */ /* 0x000ea2000020f000 */
[----:B----4-:R-:W-:-:S05]  /*0f10*/  IADD3 R160, PT, PT, -R160, RZ, RZ ;  /* 0x000000ffa0a07210 */ /* 0x010fca0007ffe1ff */
[----:B-1----:R-:W-:Y:S01]  /*0f20*/  IMAD R160, R3, R160, UR8 ;  /* 0x0000000803a07e24 */ /* 0x002fe2000f8e02a0 */
[----:B--2---:R-:W-:-:S05]  /*0f30*/  IADD3 R143, PT, PT, -R143, RZ, RZ ;  /* 0x000000ff8f8f7210 */ /* 0x004fca0007ffe1ff */
[----:B---3--:R-:W-:Y:S01]  /*0f40*/  IMAD R143, R2, R143, UR5 ;  /* 0x00000005028f7e24 */ /* 0x008fe2000f8e028f */
[----:B------:R-:W-:Y:S06]  /*0f50*/  @!P0 BRA `(.L_x_15) ;  /* 0x0000000000b88947 */ /* 0x000fec0003800000 */
[----:B------:R-:W1:Y:S01]  /*0f60*/  LDC.64 R4, c[0x0][0xb18] ;  /* 0x0002c600ff047b82 */ /* 0x000e620000000a00 */
[----:B------:R-:W-:-:S07]  /*0f70*/  ISETP.NE.AND P0, PT, R9, 0x1, PT ;  /* 0x000000010900780c */ /* 0x000fce0003f05270 */
[----:B------:R-:W2:Y:S08]  /*0f80*/  LDC R10, c[0x0][0xb0c] ;  /* 0x0002c300ff0a7b82 */ /* 0x000eb00000000800 */
[----:B------:R-:W3:Y:S08]  /*0f90*/  LDC R11, c[0x0][0x370] ;  /* 0x0000dc00ff0b7b82 */ /* 0x000ef00000000800 */
[----:B------:R-:W4:Y:S01]  /*0fa0*/  LDC R12, c[0x0][0x374] ;  /* 0x0000dd00ff0c7b82 */ /* 0x000f220000000800 */
[----:B-1----:R-:W-:-:S07]  /*0fb0*/  ISETP.NE.AND P1, PT, R4, 0x1, PT ;  /* 0x000000010400780c */ /* 0x002fce0003f25270 */
[----:B------:R-:W3:Y:S01]  /*0fc0*/  LDC.64 R6, c[0x0][0xb10] ;  /* 0x0002c400ff067b82 */ /* 0x000ee20000000a00 */
[----:B--2---:R-:W-:-:S07]  /*0fd0*/  ISETP.NE.AND P3, PT, R10, 0x1, PT ;  /* 0x000000010a00780c */ /* 0x004fce0003f65270 */
[----:B------:R-:W1:Y:S08]  /*0fe0*/  LDC R8, c[0x0][0xb20] ;  /* 0x0002c800ff087b82 */ /* 0x000e700000000800 */
[----:B------:R-:W2:Y:S01]  /*0ff0*/  LDC.64 R2, c[0x0][0xb28] ;  /* 0x0002ca00ff027b82 */ /* 0x000ea20000000a00 */
[----:B----4-:R-:W-:-:S04]  /*1000*/  IMAD.HI.U32 R13, R12, R5, RZ ;  /* 0x000000050c0d7227 */ /* 0x010fc800078e00ff */
[----:B------:R-:W-:-:S04]  /*1010*/  IMAD.HI.U32 R5, R161, R5, RZ ;  /* 0x00000005a1057227 */ /* 0x000fc800078e00ff */
[----:B---3--:R-:W-:-:S04]  /*1020*/  IMAD.HI.U32 R14, R11, R6, RZ ;  /* 0x000000060b0e7227 */ /* 0x008fc800078e00ff */
[----:B------:R-:W-:Y:S01]  /*1030*/  IMAD.HI.U32 R16, R163, R6, RZ ;  /* 0x00000006a3107227 */ /* 0x000fe200078e00ff */
[-C--:B------:R-:W-:Y:S02]  /*1040*/  @P3 SHF.R.U32.HI R11, RZ, R7.reuse, R14 ;  /* 0x00000007ff0b3219 */ /* 0x080fe4000001160e */
[-C--:B-1----:R-:W-:Y:S02]  /*1050*/  @P1 SHF.R.U32.HI R12, RZ, R8.reuse, R13 ;  /* 0x00000008ff0c1219 */ /* 0x082fe4000001160d */
[----:B------:R-:W-:Y:S02]  /*1060*/  SHF.R.U32.HI R8, RZ, R8, R5 ;  /* 0x00000008ff087219 */ /* 0x000fe40000011605 */
[----:B------:R-:W-:Y:S02]  /*1070*/  SHF.R.U32.HI R16, RZ, R7, R16 ;  /* 0x00000007ff107219 */ /* 0x000fe40000011610 */
[----:B------:R-:W-:Y:S01]  /*1080*/  SEL R5, R161, R8, !P1 ;  /* 0x00000008a1057207 */ /* 0x000fe20004800000 */
[----:B--2---:R-:W-:Y:S01]  /*1090*/  IMAD.HI.U32 R14, R12, R2, RZ ;  /* 0x000000020c0e7227 */ /* 0x004fe200078e00ff */
[----:B------:R-:W-:-:S03]  /*10a0*/  SEL R7, R163, R16, !P3 ;  /* 0x00000010a3077207 */ /* 0x000fc60005800000 */
[----:B------:R-:W-:Y:S01]  /*10b0*/  IMAD.HI.U32 R6, R11, R2, RZ ;  /* 0x000000020b067227 */ /* 0x000fe200078e00ff */
[----:B------:R-:W-:-:S04]  /*10c0*/  @P0 SHF.R.U32.HI R12, RZ, R3, R14 ;  /* 0x00000003ff0c0219 */ /* 0x000fc8000001160e */
[----:B------:R-:W-:Y:S01]  /*10d0*/  @P0 SHF.R.U32.HI R11, RZ, R3, R6 ;  /* 0x00000003ff0b0219 */ /* 0x000fe20000011606 */
[----:B------:R-:W-:-:S04]  /*10e0*/  IMAD R12, R12, R9, RZ ;  /* 0x000000090c0c7224 */ /* 0x000fc800078e02ff */
[----:B------:R-:W-:Y:S01]  /*10f0*/  IMAD R6, R11, R9, RZ ;  /* 0x000000090b067224 */ /* 0x000fe200078e02ff */
[----:B------:R-:W-:-:S04]  /*1100*/  ISETP.GE.AND P1, PT, R5, R12, PT ;  /* 0x0000000c0500720c */ /* 0x000fc80003f26270 */
[----:B------:R-:W-:Y:S01]  /*1110*/  ISETP.GE.OR P1, PT, R7, R6, P1 ;  /* 0x000000060700720c */ /* 0x000fe20000f26670 */
[----:B------:R-:W-:-:S05]  /*1120*/  IMAD.HI.U32 R6, R5, R2, RZ ;  /* 0x0000000205067227 */ /* 0x000fca00078e00ff */
[----:B------:R-:W-:-:S04]  /*1130*/  SHF.R.U32.HI R6, RZ, R3, R6 ;  /* 0x00000003ff067219 */ /* 0x000fc80000011606 */
[----:B------:R-:W-:-:S03]  /*1140*/  SEL R6, R5, R6, !P0 ;  /* 0x0000000605067207 */ /* 0x000fc60004000000 */
[----:B------:R-:W-:Y:S01]  /*1150*/  @!P1 IMAD.HI.U32 R8, R7, R2, RZ ;  /* 0x0000000207089227 */ /* 0x000fe200078e00ff */
[----:B------:R-:W-:-:S04]  /*1160*/  IADD3 R2, PT, PT, -R6, RZ, RZ ;  /* 0x000000ff06027210 */ /* 0x000fc80007ffe1ff */
[----:B------:R-:W-:Y:S01]  /*1170*/  @!P1 SHF.R.U32.HI R8, RZ, R3, R8 ;  /* 0x00000003ff089219 */ /* 0x000fe20000011608 */
[----:B------:R-:W-:-:S03]  /*1180*/  IMAD R2, R9, R2, R5 ;  /* 0x0000000209027224 */ /* 0x000fc600078e0205 */
[----:B------:R-:W-:Y:S02]  /*1190*/  @!P1 SEL R3, R7, R8, !P0 ;  /* 0x0000000807039207 */ /* 0x000fe40004000000 */
[----:B------:R-:W-:-:S03]  /*11a0*/  IADD3 R8, PT, PT, -R5, RZ, RZ ;  /* 0x000000ff05087210 */ /* 0x000fc60007ffe1ff */
[--C-:B------:R-:W-:Y:S02]  /*11b0*/  @!P1 IMAD.IADD R6, R6, 0x1, -R3.reuse ;  /* 0x0000000106069824 */ /* 0x100fe400078e0a03 */
[----:B------:R-:W-:Y:S01]  /*11c0*/  @!P1 IMAD R3, R2, R11, R3 ;  /* 0x0000000b02039224 */ /* 0x000fe200078e0203 */
[----:B------:R-:W-:Y:S01]  /*11d0*/  IADD3 R2, PT, PT, -R7, RZ, RZ ;  /* 0x000000ff07027210 */ /* 0x000fe20007ffe1ff */
[----:B------:R-:W-:Y:S02]  /*11e0*/  @!P1 IMAD R5, R6, R9, R7 ;  /* 0x0000000906059224 */ /* 0x000fe400078e0207 */
[----:B------:R-:W-:Y:S02]  /*11f0*/  IMAD R8, R4, R8, R161 ;  /* 0x0000000804087224 */ /* 0x000fe400078e02a1 */
[----:B------:R-:W-:Y:S02]  /*1200*/  @!P1 IMAD.MOV.U32 R7, RZ, RZ, R3 ;  /* 0x000000ffff079224 */ /* 0x000fe400078e0003 */
[----:B------:R-:W-:-:S02]  /*1210*/  IMAD R2, R10, R2, R163 ;  /* 0x000000020a027224 */ /* 0x000fc400078e02a3 */
[----:B------:R-:W-:Y:S02]  /*1220*/  IMAD R161, R5, R4, R8 ;  /* 0x0000000405a17224 */ /* 0x000fe400078e0208 */
[----:B------:R-:W-:Y:S02]  /*1230*/  IMAD R163, R7, R10, R2 ;  /* 0x0000000a07a37224 */ /* 0x000fe400078e0202 */
.L_x_15:
[----:B------:R-:W1:Y:S01]  /*1240*/  LDCU UR4, c[0x0][0xb30] ;  /* 0x00016600ff0477ac */ /* 0x000e620008000800 */
[----:B------:R-:W2:Y:S08]  /*1250*/  S2UR UR48, SR_CgaCtaId ;  /* 0x00000000003079c3 */ /* 0x000eb00000008800 */
[----:B------:R-:W3:Y:S01]  /*1260*/  LDC R72, c[0x0][0xb24] ;  /* 0x0002c900ff487b82 */ /* 0x000ee20000000800 */
[----:B-1----:R-:W-:-:S09]  /*1270*/  UISETP.NE.AND UP0, UPT, UR4, 0x1, UPT ;  /* 0x000000010400788c */ /* 0x002fd2000bf05270 */
[----:B--2---:R-:W-:Y:S05]  /*1280*/  BRA.U UP0, `(.L_x_16) ;  /* 0x0000000100407547 */ /* 0x004fea000b800000 */
[----:B------:R-:W1:Y:S08]  /*1290*/  LDC.64 R4, c[0x0][0xb10] ;  /* 0x0002c400ff047b82 */ /* 0x000e700000000a00 */
[----:B------:R-:W2:Y:S08]  /*12a0*/  LDC.64 R2, c[0x0][0xb18] ;  /* 0x0002c600ff027b82 */ /* 0x000eb00000000a00 */
[----:B------:R-:W4:Y:S08]  /*12b0*/  LDC R6, c[0x0][0xb20] ;  /* 0x0002c800ff067b82 */ /* 0x000f300000000800 */
[----:B------:R-:W3:Y:S01]  /*12c0*/  LDC R8, c[0x0][0xb0c] ;  /* 0x0002c300ff087b82 */ /* 0x000ee20000000800 */
[----:B-1----:R-:W-:-:S05]  /*12d0*/  IMAD.HI.U32 R4, R163, R4, RZ ;  /* 0x00000004a3047227 */ /* 0x002fca00078e00ff */
[----:B------:R-:W-:Y:S01]  /*12e0*/  SHF.R.U32.HI R4, RZ, R5, R4 ;  /* 0x00000005ff047219 */ /* 0x000fe20000011604 */
[----:B--2---:R-:W-:Y:S01]  /*12f0*/  IMAD.HI.U32 R3, R161, R3, RZ ;  /* 0x00000003a1037227 */ /* 0x004fe200078e00ff */
[----:B------:R-:W-:-:S04]  /*1300*/  ISETP.NE.AND P0, PT, R2, 0x1, PT ;  /* 0x000000010200780c */ /* 0x000fc80003f05270 */
[----:B----4-:R-:W-:-:S04]  /*1310*/  SHF.R.U32.HI R6, RZ, R6, R3 ;  /* 0x00000006ff067219 */ /* 0x010fc80000011603 */
[----:B------:R-:W-:Y:S02]  /*1320*/  SEL R3, R161, R6, !P0 ;  /* 0x00000006a1037207 */ /* 0x000fe40004000000 */
[----:B---3--:R-:W-:-:S04]  /*1330*/  ISETP.NE.AND P1, PT, R8, 0x1, PT ;  /* 0x000000010800780c */ /* 0x008fc80003f25270 */
[----:B------:R-:W-:-:S05]  /*1340*/  SEL R4, R163, R4, !P1 ;  /* 0x00000004a3047207 */ /* 0x000fca0004800000 */
[----:B------:R-:W-:Y:S02]  /*1350*/  IMAD.IADD R5, R3, 0x1, -R4 ;  /* 0x0000000103057824 */ /* 0x000fe400078e0a04 */
[----:B------:R-:W-:Y:S02]  /*1360*/  IMAD.IADD R3, R4, 0x1, -R3 ;  /* 0x0000000104037824 */ /* 0x000fe400078e0a03 */
[----:B------:R-:W-:Y:S02]  /*1370*/  IMAD R163, R5, R8, R163 ;  /* 0x0000000805a37224 */ /* 0x000fe400078e02a3 */
[----:B------:R-:W-:-:S07]  /*1380*/  IMAD R161, R3, R2, R161 ;  /* 0x0000000203a17224 */ /* 0x000fce00078e02a1 */
.L_x_16:
[----:B------:R-:W-:Y:S01]  /*1390*/  BAR.SYNC.DEFER_BLOCKING 0x0 ;  /* 0x0000000000007b1d */ /* 0x000fe20000010000 */
[----:B------:R-:W-:Y:S01]  /*13a0*/  UISETP.NE.AND UP0, UPT, UR6, 0x2, UPT ;  /* 0x000000020600788c */ /* 0x000fe2000bf05270 */
[----:B------:R-:W-:Y:S02]  /*13b0*/  ISETP.NE.OR P0, PT, R0, 0x2, !P2 ;  /* 0x000000020000780c */ /* 0x000fe40005705670 */
[----:B------:R-:W-:-:S06]  /*13c0*/  LOP3.LUT R2, R167, 0x1f, RZ, 0xc0, !PT ;  /* 0x0000001fa7027812 */ /* 0x000fcc00078ec0ff */
[----:B------:R-:W-:Y:S05]  /*13d0*/  BRA.U UP0, `(.L_x_17) ;  /* 0x0000001d00b47547 */ /* 0x000fea000b800000 */
[----:B------:R-:W1:Y:S01]  /*13e0*/  LDCU UR6, c[0x0][0x388] ;  /* 0x00007100ff0677ac */ /* 0x000e620008000800 */
[----:B------:R-:W2:Y:S01]  /*13f0*/  LDC R11, c[0x0][0x370] ;  /* 0x0000dc00ff0b7b82 */ /* 0x000ea20000000800 */
[----:B------:R-:W-:Y:S01]  /*1400*/  PLOP3.LUT P1, PT, PT, PT, UP1, 0x80, 0x8 ;  /* 0x000000000008781c */ /* 0x000fe20003f2f018 */
[----:B------:R-:W-:Y:S01]  /*1410*/  IMAD.MOV.U32 R12, RZ, RZ, RZ ;  /* 0x000000ffff0c7224 */ /* 0x000fe200078e00ff */
[----:B------:R-:W4:Y:S01]  /*1420*/  LDCU UR4, c[0x0][0x38c] ;  /* 0x00007180ff0477ac */ /* 0x000f220008000800 */
[----:B------:R-:W-:Y:S02]  /*1430*/  ISETP.EQ.OR P5, PT, R2, RZ, P0 ;  /* 0x000000ff0200720c */ /* 0x000fe400007a2670 */
[----:B------:R-:W-:Y:S01]  /*1440*/  PLOP3.LUT P1, PT, P1, PT, PT, 0x8, 0x80 ;  /* 0x000000000080781c */ /* 0x000fe20000f2e170 */
[----:B------:R-:W3:Y:S01]  /*1450*/  LDCU UR35, c[0x0][0x390] ;  /* 0x00007200ff2377ac */ /* 0x000ee20008000800 */
[----:B------:R-:W2:Y:S01]  /*1460*/  LDC R0, c[0x0][0x374] ;  /* 0x0000dd00ff007b82 */ /* 0x000ea20000000800 */
[----:B------:R-:W2:Y:S01]  /*1470*/  LDCU.64 UR36, c[0x0][0x348] ;  /* 0x00006900ff2477ac */ /* 0x000ea20008000a00 */
[----:B------:R-:W-:Y:S01]  /*1480*/  UMOV UR33, 0x1 ;  /* 0x0000000100217882 */ /* 0x000fe20000000000 */
[----:B------:R-:W-:Y:S01]  /*1490*/  UMOV UR32, URZ ;  /* 0x000000ff00207c82 */ /* 0x000fe20008000000 */
[----:B-1----:R-:W-:Y:S01]  /*14a0*/  UIADD3 UR6, UPT, UPT, UR6, 0x3f, URZ ;  /* 0x0000003f06067890 */ /* 0x002fe2000fffe0ff */
[----:B------:R-:W-:Y:S01]  /*14b0*/  UMOV UR20, URZ ;  /* 0x000000ff00147c82 */ /* 0x000fe20008000000 */
[----:B------:R-:W-:-:S02]  /*14c0*/  UMOV UR31, URZ ;  /* 0x000000ff001f7c82 */ /* 0x000fc40008000000 */
[----:B------:R-:W-:-:S04]  /*14d0*/  USHF.R.S32.HI UR5, URZ, 0x1f, UR6 ;  /* 0x0000001fff057899 */ /* 0x000fc80008011406 */
[----:B------:R-:W-:-:S04]  /*14e0*/  ULEA.HI UR5, UR5, UR6, URZ, 0x6 ;  /* 0x0000000605057291 */ /* 0x000fc8000f8f30ff */
[----:B------:R-:W-:-:S04]  /*14f0*/  USHF.R.S32.HI UR5, URZ, 0x6, UR5 ;  /* 0x00000006ff057899 */ /* 0x000fc80008011405 */
[----:B----4-:R-:W-:-:S04]  /*1500*/  UIMAD UR4, UR5, UR4, URZ ;  /* 0x00000004050472a4 */ /* 0x010fc8000f8e02ff */
[----:B---3--:R-:W-:-:S04]  /*1510*/  UIMAD UR35, UR4, UR35, URZ ;  /* 0x00000023042372a4 */ /* 0x008fc8000f8e02ff */
[----:B------:R-:W-:Y:S02]  /*1520*/  UISETP.NE.AND UP2, UPT, UR35, URZ, UPT ;  /* 0x000000ff2300728c */ /* 0x000fe4000bf45270 */
[----:B------:R-:W-:-:S04]  /*1530*/  UISETP.LT.U32.AND UP0, UPT, UR35, 0x11, UPT ;  /* 0x000000112300788c */ /* 0x000fc8000bf01070 */
[----:B------:R-:W-:-:S04]  /*1540*/  USEL UR34, UR35, 0x11, UP0 ;  /* 0x0000001123227887 */ /* 0x000fc80008000000 */
[----:B------:R-:W-:Y:S02]  /*1550*/  UIADD3 UR23, UPT, UPT, UR34, -0x1, URZ ;  /* 0xffffffff22177890 */ /* 0x000fe4000fffe0ff */
[----:B------:R-:W-:Y:S02]  /*1560*/  @!UP2 UIADD3 UR23, UPT, UPT, UR34, URZ, URZ ;  /* 0x000000ff2217a290 */ /* 0x000fe4000fffe0ff */
[----:B------:R-:W-:Y:S02]  /*1570*/  UIADD3 UR34, UPT, UPT, UR35, -UR34, URZ ;  /* 0x8000002223227290 */ /* 0x000fe4000fffe0ff */
[----:B--2---:R-:W-:-:S12]  /*1580*/  UIADD3 UR23, UPT, UPT, UR23, 0x1, URZ ;  /* 0x0000000117177890 */ /* 0x004fd8000fffe0ff */
.L_x_33:
[----:B------:R-:W1:Y:S01]  /*1590*/  S2UR UR22, SR_CgaCtaId ;  /* 0x00000000001679c3 */ /* 0x000e620000008800 */
[----:B------:R-:W-:Y:S01]  /*15a0*/  UMOV UR4, 0x400 ;  /* 0x0000040000047882 */ /* 0x000fe20000000000 */
[----:B------:R-:W-:Y:S01]  /*15b0*/  IMAD.U32 R2, RZ, RZ, UR33 ;  /* 0x00000021ff027e24 */ /* 0x000fe2000f8e00ff */
[----:B------:R-:W-:Y:S01]  /*15c0*/  UISETP.NE.AND UP0, UPT, UR35, URZ, UPT ;  /* 0x000000ff2300728c */ /* 0x000fe2000bf05270 */
[----:B------:R-:W-:Y:S01]  /*15d0*/  R2UR UR27, R161 ;  /* 0x00000000a11b72ca */ /* 0x000fe200000e0000 */
[----:B------:R-:W-:Y:S01]  /*15e0*/  IMAD.SHL.U32 R163, R163, 0x80, RZ ;  /* 0x00000080a3a37824 */ /* 0x000fe200078e00ff */
[----:B------:R-:W-:Y:S01]  /*15f0*/  UMOV UR30, URZ ;  /* 0x000000ff001e7c82 */ /* 0x000fe20008000000 */
[----:B------:R-:W-:Y:S01]  /*1600*/  SHF.L.U32 R2, R2, 0x1f, RZ ;  /* 0x0000001f02027819 */ /* 0x000fe200000006ff */
[----:B------:R-:W-:Y:S01]  /*1610*/  UMOV UR29, URZ ;  /* 0x000000ff001d7c82 */ /* 0x000fe20008000000 */
[----:B------:R-:W-:-:S08]  /*1620*/  UMOV UR28, URZ ;  /* 0x000000ff001c7c82 */ /* 0x000fd00008000000 */
[----:B------:R-:W-:Y:S02]  /*1630*/  USHF.L.U32 UR27, UR27, 0x6, URZ ;  /* 0x000000061b1b7899 */ /* 0x000fe400080006ff */
[----:B-1----:R-:W-:-:S04]  /*1640*/  ULEA UR22, UR22, UR4, 0x18 ;  /* 0x0000000416167291 */ /* 0x002fc8000f8ec0ff */
[----:B------:R-:W-:-:S09]  /*1650*/  ULEA UR4, UR32, UR22, 0x3 ;  /* 0x0000001620047291 */ /* 0x000fd2000f8e18ff */
[----:B--2---:R1:W2:Y:S01]  /*1660*/  SYNCS.PHASECHK.TRANS64.TRYWAIT P3, [UR4+0x88], R2 ;  /* 0x00008802ff0075a7 */ /* 0x0042a20008061104 */
[----:B---3--:R-:W-:Y:S05]  /*1670*/  BRA.U !UP0, `(.L_x_18) ;  /* 0x00000005086c7547 */ /* 0x008fea000b800000 */
[----:B------:R-:W3:Y:S01]  /*1680*/  LDC.64 R8, c[0x0][0x480] ;  /* 0x00012000ff087b82 */ /* 0x000ee20000000a00 */
[----:B------:R-:W4:Y:S01]  /*1690*/  LDCU UR16, c[0x0][0x390] ;  /* 0x00007200ff1077ac */ /* 0x000f220008000800 */
[----:B------:R-:W2:Y:S06]  /*16a0*/  LDCU UR17, c[0x0][0x38c] ;  /* 0x00007180ff1177ac */ /* 0x000eac0008000800 */
[----:B------:R-:W4:Y:S01]  /*16b0*/  LDC.64 R6, c[0x0][0x488] ;  /* 0x00012200ff067b82 */ /* 0x000f220000000a00 */
[----:B------:R-:W2:Y:S01]  /*16c0*/  LDCU.64 UR14, c[0x0][0x4b8] ;  /* 0x00009700ff0e77ac */ /* 0x000ea20008000a00 */
[----:B------:R-:W-:Y:S01]  /*16d0*/  UIADD3 UR31, UPT, UPT, UR23, UR20, URZ ;  /* 0x00000014171f7290 */ /* 0x000fe2000fffe0ff */
[----:B------:R-:W-:-:S05]  /*16e0*/  UMOV UR30, URZ ;  /* 0x000000ff001e7c82 */ /* 0x000fca0008000000 */
[----:B-1----:R-:W1:Y:S01]  /*16f0*/  LDC.64 R2, c[0x0][0x490] ;  /* 0x00012400ff027b82 */ /* 0x002e620000000a00 */
[----:B------:R-:W-:Y:S01]  /*1700*/  UMOV UR18, UR32 ;  /* 0x0000002000127c82 */ /* 0x000fe20008000000 */
[----:B------:R-:W-:Y:S01]  /*1710*/  UMOV UR28, URZ ;  /* 0x000000ff001c7c82 */ /* 0x000fe20008000000 */
[----:B------:R-:W-:Y:S01]  /*1720*/  UMOV UR29, URZ ;  /* 0x000000ff001d7c82 */ /* 0x000fe20008000000 */
[----:B---3--:R-:W-:Y:S01]  /*1730*/  IMAD.HI.U32 R9, R163, R9, RZ ;  /* 0x00000009a3097227 */ /* 0x008fe200078e00ff */
[----:B------:R-:W-:-:S03]  /*1740*/  ISETP.NE.AND P2, PT, R8, 0x1, PT ;  /* 0x000000010800780c */ /* 0x000fc60003f45270 */
[----:B------:R-:W3:Y:S01]  /*1750*/  LDC.64 R4, c[0x0][0x4b0] ;  /* 0x00012c00ff047b82 */ /* 0x000ee20000000a00 */
[----:B----4-:R-:W-:-:S04]  /*1760*/  SHF.R.U32.HI R6, RZ, R6, R9 ;  /* 0x00000006ff067219 */ /* 0x010fc80000011609 */
[----:B------:R-:W-:Y:S02]  /*1770*/  SEL R6, R163, R6, !P2 ;  /* 0x00000006a3067207 */ /* 0x000fe40005000000 */
[----:B------:R-:W-:Y:S02]  /*1780*/  ISETP.NE.AND P2, PT, R7, 0x1, PT ;  /* 0x000000010700780c */ /* 0x000fe40003f45270 */
[C---:B------:R-:W-:Y:S01]  /*1790*/  R2UR UR4, R6.reuse ;  /* 0x00000000060472ca */ /* 0x040fe200000e0000 */
[----:B-1----:R-:W-:-:S04]  /*17a0*/  IMAD.HI.U32 R2, R6, R2, RZ ;  /* 0x0000000206027227 */ /* 0x002fc800078e00ff */
[----:B------:R-:W-:Y:S01]  /*17b0*/  IMAD.MOV R14, RZ, RZ, -R6 ;  /* 0x000000ffff0e7224 */ /* 0x000fe200078e0a06 */
[----:B------:R-:W-:-:S03]  /*17c0*/  SHF.R.U32.HI R2, RZ, R3, R2 ;  /* 0x00000003ff027219 */ /* 0x000fc60000011602 */
[----:B------:R-:W-:Y:S01]  /*17d0*/  IMAD R14, R8, R14, R163 ;  /* 0x0000000e080e7224 */ /* 0x000fe200078e02a3 */
[----:B------:R-:W-:Y:S01]  /*17e0*/  R2UR UR13, R2 ;  /* 0x00000000020d72ca */ /* 0x000fe200000e0000 */
[----:B------:R-:W-:Y:S01]  /*17f0*/  VOTEU.ANY UP0, P2 ;  /* 0x0000000000ff7886 */ /* 0x000fe20001000100 */
[----:B------:R-:W1:Y:S01]  /*1800*/  LDC.64 R2, c[0x0][0x4d0] ;  /* 0x00013400ff027b82 */ /* 0x000e620000000a00 */
[----:B---3--:R-:W-:Y:S02]  /*1810*/  R2UR UR8, R4 ;  /* 0x00000000040872ca */ /* 0x008fe400000e0000 */
[----:B------:R-:W-:Y:S02]  /*1820*/  R2UR UR9, R14 ;  /* 0x000000000e0972ca */ /* 0x000fe400000e0000 */
[----:B------:R-:W-:-:S06]  /*1830*/  R2UR UR6, R5 ;  /* 0x00000000050672ca */ /* 0x000fcc00000e0000 */
[----:B------:R-:W-:Y:S01]  /*1840*/  USEL UR13, UR4, UR13, !UP0 ;  /* 0x0000000d040d7287 */ /* 0x000fe2000c000000 */
[----:B------:R-:W3:Y:S05]  /*1850*/  LDCU.64 UR4, c[0x0][0x4d8] ;  /* 0x00009b00ff0477ac */ /* 0x000eea0008000a00 */
[----:B------:R-:W-:-:S04]  /*1860*/  IMAD R9, RZ, RZ, -UR13 ;  /* 0x8000000dff097e24 */ /* 0x000fc8000f8e02ff */
[----:B------:R-:W-:Y:S01]  /*1870*/  IMAD R9, R7, R9, R6 ;  /* 0x0000000907097224 */ /* 0x000fe200078e0206 */
[----:B-1----:R-:W-:-:S04]  /*1880*/  R2UR UR11, R2 ;  /* 0x00000000020b72ca */ /* 0x002fc800000e0000 */
[----:B------:R-:W-:Y:S02]  /*1890*/  R2UR UR7, R9 ;  /* 0x00000000090772ca */ /* 0x000fe400000e0000 */
[----:B------:R-:W-:-:S07]  /*18a0*/  R2UR UR12, R3 ;  /* 0x00000000030c72ca */ /* 0x000fce00000e0000 */
[----:B------:R-:W-:-:S06]  /*18b0*/  UIMAD UR11, UR9, UR8, UR11 ;  /* 0x00000008090b72a4 */ /* 0x000fcc000f8e020b */
[----:B--23--:R-:W-:-:S12]  /*18c0*/  UIMAD UR12, UR7, UR6, UR12 ;  /* 0x00000006070c72a4 */ /* 0x00cfd8000f8e020c */
.L_x_23:
[----:B------:R-:W-:Y:S01]  /*18d0*/  @!P0 MOV R3, 0x3000 ;  /* 0x0000300000038802 */ /* 0x000fe20000000f00 */
[----:B------:R-:W-:Y:S01]  /*18e0*/  ULEA UR9, UR18, UR22, 0x3 ;  /* 0x0000001612097291 */ /* 0x000fe2000f8e18ff */
[----:B----4-:R-:W-:Y:S11]  /*18f0*/  @P3 BRA `(.L_x_19) ;  /* 0x0000000000103947 */ /* 0x010ff60003800000 */
[----:B------:R-:W-:Y:S04]  /*1900*/  MOV R2, UR33 ;  /* 0x0000002100027c02 */ /* 0x000fe80008000f00 */
[----:B------:R-:W-:Y:S04]  /*1910*/  SHF.L.U32 R5, R2, 0x1f, RZ ;  /* 0x0000001f02057819 */ /* 0x000fe800000006ff */
[----:B------:R-:W1:Y:S02]  /*1920*/  SYNCS.PHASECHK.TRANS64.TRYWAIT P2, [UR9+0x88], R5 ;  /* 0x00008805ff0075a7 */ /* 0x000e640008041109 */
[----:B-1----:R-:W-:Y:S05]  /*1930*/  @!P2 BRA `(.L_x_20) ;  /* 0x0000005800d0a947 */ /* 0x002fea0003800000 */
.L_x_19:
[----:B------:R2:W-:Y:S01]  /*1940*/  @!P0 SYNCS.ARRIVE.TRANS64 RZ, [UR9], R3 ;  /* 0x00000003ffff89a7 */ /* 0x0005e20008000009 */
[----:B------:R-:W-:Y:S04]  /*1950*/  BSSY.RECONVERGENT B0, `(.L_x_21) ;  /* 0x0000003000007945 */ /* 0x000fe80003800200 */
[----:B------:R-:W-:Y:S05]  /*1960*/  @P5 BRA `(.L_x_22) ;  /* 0x0000000000045947 */ /* 0x000fea0003800000 */
[----:B------:R-:W-:Y:S05]  /*1970*/  BPT.TRAP 0x1 ;  /* 0x000000040000795c */ /* 0x000fea0000300000 */
.L_x_22:
[----:B------:R-:W-:Y:S05]  /*1980*/  BSYNC.RECONVERGENT B0 ;  /* 0x0000000000007941 */ /* 0x000fea0003800200 */
.L_x_21:
[----:B------:R-:W-:Y:S02]  /*1990*/  UIADD3 UR32, UPT, UPT, UR18, 0x1, URZ ;  /* 0x0000000112207890 */ /* 0x000fe4000fffe0ff */
[----:B------:R-:W-:Y:S02]  /*19a0*/  UIMAD UR7, UR28, UR14, UR4 ;  /* 0x0000000e1c0772a4 */ /* 0x000fe4000f8e0204 */
[----:B------:R-:W-:Y:S02]  /*19b0*/  UISETP.NE.AND UP0, UPT, UR32, 0x11, UPT ;  /* 0x000000112000788c */ /* 0x000fe4000bf05270 */
[----:B------:R-:W-:Y:S02]  /*19c0*/  UIMAD UR6, UR29, UR15, UR5 ;  /* 0x0000000f1d0672a4 */ /* 0x000fe4000f8e0205 */
[----:B------:R-:W-:Y:S02]  /*19d0*/  USEL UR8, URZ, 0x1, UP0 ;  /* 0x00000001ff087887 */ /* 0x000fe40008000000 */
[----:B------:R-:W-:Y:S02]  /*19e0*/  USEL UR32, UR32, URZ, UP0 ;  /* 0x000000ff20207287 */ /* 0x000fe40008000000 */
[----:B------:R-:W-:Y:S02]  /*19f0*/  ULOP3.LUT UR33, UR33, UR8, URZ, 0x3c, !UPT ;  /* 0x0000000821217292 */ /* 0x000fe4000f8e3cff */
[----:B------:R-:W-:Y:S02]  /*1a00*/  ULEA UR8, UR32, UR22, 0x3 ;  /* 0x0000001620087291 */ /* 0x000fe4000f8e18ff */
[----:B------:R-:W-:Y:S02]  /*1a10*/  ULEA UR21, UR18, UR22, 0xc ;  /* 0x0000001612157291 */ /* 0x000fe4000f8e60ff */
[----:B------:R-:W-:Y:S01]  /*1a20*/  UIADD3 UR44, UP1, UPT, UR36, 0x80, URZ ;  /* 0x00000080242c7890 */ /* 0x000fe2000ff3e0ff */
[----:B-1----:R-:W-:Y:S01]  /*1a30*/  MOV R2, UR33 ;  /* 0x0000002100027c02 */ /* 0x002fe20008000f00 */
[----:B------:R-:W-:Y:S02]  /*1a40*/  UPRMT UR42, UR7, 0x40, UR6 ;  /* 0x00000040072a7896 */ /* 0x000fe40008000006 */
[----:B------:R-:W-:Y:S01]  /*1a50*/  UIADD3 UR24, UPT, UPT, UR21, 0x26400, URZ ;  /* 0x0002640015187890 */ /* 0x000fe2000fffe0ff */
[----:B--2---:R-:W-:Y:S01]  /*1a60*/  SHF.L.U32 R3, R2, 0x1f, RZ ;  /* 0x0000001f02037819 */ /* 0x004fe200000006ff */
[----:B------:R-:W-:Y:S02]  /*1a70*/  USHF.L.U32 UR10, UR30, 0x6, URZ ;  /* 0x000000061e0a7899 */ /* 0x000fe400080006ff */
[----:B------:R-:W-:Y:S01]  /*1a80*/  UIADD3.X UR45, UPT, UPT, URZ, UR37, URZ, UP1, !UPT ;  /* 0x00000025ff2d7290 */ /* 0x000fe20008ffe4ff */
[----:B------:R3:W4:Y:S01]  /*1a90*/  SYNCS.PHASECHK.TRANS64.TRYWAIT P3, [UR8+0x88], R3 ;  /* 0x00008803ff0075a7 */ /* 0x0007220008061108 */
[----:B------:R-:W-:Y:S02]  /*1aa0*/  ULEA UR8, UR18, UR22, 0xd ;  /* 0x0000001612087291 */ /* 0x000fe4000f8e68ff */
[----:B------:R-:W-:Y:S02]  /*1ab0*/  UPRMT UR21, UR42, 0x5410, URZ ;  /* 0x000054102a157896 */ /* 0x000fe400080000ff */
[----:B------:R-:W-:Y:S02]  /*1ac0*/  UIADD3 UR8, UPT, UPT, UR8, 0x4400, URZ ;  /* 0x0000440008087890 */ /* 0x000fe4000fffe0ff */
[----:B------:R-:W-:Y:S02]  /*1ad0*/  UIADD3 UR40, UP0, UPT, UR36, 0x180, URZ ;  /* 0x0000018024287890 */ /* 0x000fe4000ff1e0ff */
[----:B------:R-:W-:Y:S02]  /*1ae0*/  UIADD3 UR19, UPT, UPT, UR28, 0x1, URZ ;  /* 0x000000011c137890 */ /* 0x000fe4000fffe0ff */
[----:B------:R-:W-:Y:S02]  /*1af0*/  UIADD3.X UR41, UPT, UPT, URZ, UR37, URZ, UP0, !UPT ;  /* 0x00000025ff297290 */ /* 0x000fe400087fe4ff */
[----:B------:R-:W-:Y:S01]  /*1b00*/  UISETP.NE.AND UP2, UPT, UR19, UR17, UPT ;  /* 0x000000111300728c */ /* 0x000fe2000bf45270 */
[----:B------:R-:W-:Y:S01]  /*1b10*/  UTMALDG.4D.IM2COL [UR8], [UR44], UR21 ;  /* 0x000000082c0073b4 */ /* 0x000fe20008058015 */
[----:B------:R-:W-:Y:S02]  /*1b20*/  UIADD3 UR18, UPT, UPT, UR29, 0x1, URZ ;  /* 0x000000011d127890 */ /* 0x000fe4000fffe0ff */
[----:B------:R-:W-:Y:S02]  /*1b30*/  UIADD3 UR20, UPT, UPT, UR20, 0x1, URZ ;  /* 0x0000000114147890 */ /* 0x000fe4000fffe0ff */
[----:B------:R-:W-:Y:S01]  /*1b40*/  UIADD3 UR42, UPT, UPT, UR30, 0x1, URZ ;  /* 0x000000011e2a7890 */ /* 0x000fe2000fffe0ff */
[----:B------:R-:W-:Y:S01]  /*1b50*/  UMOV UR38, 0x0 ;  /* 0x0000000000267882 */ /* 0x000fe20000000000 */
[----:B------:R-:W-:Y:S01]  /*1b60*/  UMOV UR39, 0x10000000 ;  /* 0x1000000000277882 */ /* 0x000fe20000000000 */
[----:B------:R-:W-:Y:S02]  /*1b70*/  UMOV UR25, UR9 ;  /* 0x0000000900197c82 */ /* 0x000fe40008000000 */
[----:B------:R-:W-:Y:S01]  /*1b80*/  @UP2 UIADD3 UR18, UPT, UPT, UR29, URZ, URZ ;  /* 0x000000ff1d122290 */ /* 0x000fe2000fffe0ff */
[----:B------:R-:W-:Y:S03]  /*1b90*/  UMOV UR26, UR10 ;  /* 0x0000000a001a7c82 */ /* 0x000fe60008000000 */
[----:B------:R-:W-:Y:S01]  /*1ba0*/  UISETP.NE.AND UP0, UPT, UR18, UR16, UPT ;  /* 0x000000101200728c */ /* 0x000fe2000bf05270 */
[----:B------:R1:W-:Y:S10]  /*1bb0*/  UTMALDG.4D [UR24], [UR40], desc[UR38] ;  /* 0x00002618280075b4 */ /* 0x0003f40008019000 */
[----:B------:R-:W-:Y:S07]  /*1bc0*/  @UP0 UIADD3 UR42, UPT, UPT, UR30, URZ, URZ ;  /* 0x000000ff1e2a0290 */ /* 0x000fee000fffe0ff */
[----:B------:R-:W-:Y:S01]  /*1bd0*/  UMOV UR30, UR42 ;  /* 0x0000002a001e7c82 */ /* 0x000fe20008000000 */
[----:B-1----:R-:W-:Y:S02]  /*1be0*/  USEL UR29, UR18, URZ, UP0 ;  /* 0x000000ff121d7287 */ /* 0x002fe40008000000 */
[----:B------:R-:W-:Y:S02]  /*1bf0*/  UISETP.NE.AND UP0, UPT, UR20, UR31, UPT ;  /* 0x0000001f1400728c */ /* 0x000fe4000bf05270 */
[----:B------:R-:W-:Y:S01]  /*1c00*/  USEL UR28, UR19, URZ, UP2 ;  /* 0x000000ff131c7287 */ /* 0x000fe20009000000 */
[----:B------:R-:W-:Y:S06]  /*1c10*/  UMOV UR18, UR32 ;  /* 0x0000002000127c82 */ /* 0x000fec0008000000 */
[----:B---3--:R-:W-:Y:S05]  /*1c20*/  BRA.U UP0, `(.L_x_23) ;  /* 0xfffffffd00287547 */ /* 0x008fea000b83ffff */
.L_x_18:
[----:B------:R-:W-:Y:S01]  /*1c30*/  ULEA UR4, UR32, UR22, 0x3 ;  /* 0x0000001620047291 */ /* 0x000fe2000f8e18ff */
[----:B-1----:R-:W-:Y:S01]  /*1c40*/  MOV R2, UR33 ;  /* 0x0000002100027c02 */ /* 0x002fe20008000f00 */
[----:B------:R-:W-:Y:S01]  /*1c50*/  @!P1 SYNCS.ARRIVE.TRANS64.A1T0 RZ, [UR22+0x128], RZ ;  /* 0x000128ffffff99a7 */ /* 0x000fe20008100016 */
[----:B------:R-:W-:Y:S02]  /*1c60*/  UISETP.GE.AND UP0, UPT, UR34, 0x1, UPT ;  /* 0x000000012200788c */ /* 0x000fe4000bf06270 */
[----:B------:R-:W-:-:S04]  /*1c70*/  SHF.L.U32 R2, R2, 0x1f, RZ ;  /* 0x0000001f02027819 */ /* 0x000fc800000006ff */
[----:B------:R1:W3:Y:S03]  /*1c80*/  SYNCS.PHASECHK.TRANS64.TRYWAIT P2, [UR4+0x88], R2 ;  /* 0x00008802ff0075a7 */ /* 0x0002e60008041104 */
[----:B------:R-:W-:Y:S05]  /*1c90*/  BRA.U !UP0, `(.L_x_24) ;  /* 0x0000000508747547 */ /* 0x000fea000b800000 */
[----:B------:R-:W4:Y:S01]  /*1ca0*/  LDC.64 R8, c[0x0][0x480] ;  /* 0x00012000ff087b82 */ /* 0x000f220000000a00 */
[----:B------:R-:W2:Y:S01]  /*1cb0*/  LDCU UR25, c[0x0][0x390] ;  /* 0x00007200ff1977ac */ /* 0x000ea20008000800 */
[----:B------:R-:W2:Y:S06]  /*1cc0*/  LDCU UR26, c[0x0][0x38c] ;  /* 0x00007180ff1a77ac */ /* 0x000eac0008000800 */
[----:B------:R-:W4:Y:S01]  /*1cd0*/  LDC.64 R6, c[0x0][0x488] ;  /* 0x00012200ff067b82 */ /* 0x000f220000000a00 */
[----:B------:R-:W2:Y:S01]  /*1ce0*/  LDCU.64 UR14, c[0x0][0x4b8] ;  /* 0x00009700ff0e77ac */ /* 0x000ea20008000a00 */
[----:B------:R-:W-:Y:S01]  /*1cf0*/  UIADD3 UR31, UPT, UPT, UR34, UR31, URZ ;  /* 0x0000001f221f7290 */ /* 0x000fe2000fffe0ff */
[----:B------:R-:W-:-:S05]  /*1d00*/  UMOV UR40, UR34 ;  /* 0x0000002200287c82 */ /* 0x000fca0008000000 */
[----:B-1----:R-:W1:Y:S01]  /*1d10*/  LDC.64 R2, c[0x0][0x490] ;  /* 0x00012400ff027b82 */ /* 0x002e620000000a00 */
[----:B------:R-:W-:Y:S01]  /*1d20*/  UMOV UR38, UR32 ;  /* 0x0000002000267c82 */ /* 0x000fe20008000000 */
[----:B----4-:R-:W-:Y:S01]  /*1d30*/  IMAD.HI.U32 R9, R163, R9, RZ ;  /* 0x00000009a3097227 */ /* 0x010fe200078e00ff */
[----:B------:R-:W-:-:S05]  /*1d40*/  ISETP.NE.AND P1, PT, R8, 0x1, PT ;  /* 0x000000010800780c */ /* 0x000fca0003f25270 */
[----:B------:R-:W4:Y:S01]  /*1d50*/  LDC.64 R4, c[0x0][0x4b0] ;  /* 0x00012c00ff047b82 */ /* 0x000f220000000a00 */
[----:B------:R-:W-:-:S04]  /*1d60*/  SHF.R.U32.HI R6, RZ, R6, R9 ;  /* 0x00000006ff067219 */ /* 0x000fc80000011609 */
        /* <DEDUP_REMOVED lines=10> */
[----:B----4-:R-:W-:Y:S02]  /*1e10*/  R2UR UR8, R4 ;  /* 0x00000000040872ca */ /* 0x010fe400000e0000 */
[----:B------:R-:W-:Y:S02]  /*1e20*/  R2UR UR9, R9 ;  /* 0x00000000090972ca */ /* 0x000fe400000e0000 */
[----:B------:R-:W-:-:S06]  /*1e30*/  R2UR UR6, R5 ;  /* 0x00000000050672ca */ /* 0x000fcc00000e0000 */
[----:B------:R-:W-:Y:S01]  /*1e40*/  USEL UR13, UR4, UR13, !UP0 ;  /* 0x0000000d040d7287 */ /* 0x000fe2000c000000 */
[----:B------:R-:W4:Y:S05]  /*1e50*/  LDCU.64 UR4, c[0x0][0x4d8] ;  /* 0x00009b00ff0477ac */ /* 0x000f2a0008000a00 */
[----:B------:R-:W-:-:S04]  /*1e60*/  IMAD R14, RZ, RZ, -UR13 ;  /* 0x8000000dff0e7e24 */ /* 0x000fc8000f8e02ff */
[----:B------:R-:W-:Y:S01]  /*1e70*/  IMAD R14, R7, R14, R6 ;  /* 0x0000000e070e7224 */ /* 0x000fe200078e0206 */
[----:B-1----:R-:W-:-:S04]  /*1e80*/  R2UR UR11, R2 ;  /* 0x00000000020b72ca */ /* 0x002fc800000e0000 */
[----:B------:R-:W-:Y:S02]  /*1e90*/  R2UR UR7, R14 ;  /* 0x000000000e0772ca */ /* 0x000fe400000e0000 */
[----:B------:R-:W-:-:S07]  /*1ea0*/  R2UR UR12, R3 ;  /* 0x00000000030c72ca */ /* 0x000fce00000e0000 */
[----:B------:R-:W-:-:S06]  /*1eb0*/  UIMAD UR11, UR9, UR8, UR11 ;  /* 0x00000008090b72a4 */ /* 0x000fcc000f8e020b */
[----:B--2-4-:R-:W-:-:S12]  /*1ec0*/  UIMAD UR12, UR7, UR6, UR12 ;  /* 0x00000006070c72a4 */ /* 0x014fd8000f8e020c */
.L_x_29:
[----:B------:R-:W-:Y:S01]  /*1ed0*/  @!P0 MOV R3, 0x3000 ;  /* 0x0000300000038802 */ /* 0x000fe20000000f00 */
[----:B------:R-:W-:Y:S01]  /*1ee0*/  ULEA UR9, UR38, UR22, 0x3 ;  /* 0x0000001626097291 */ /* 0x000fe2000f8e18ff */
[----:B--23--:R-:W-:Y:S11]  /*1ef0*/  @P2 BRA `(.L_x_25) ;  /* 0x0000000000102947 */ /* 0x00cff60003800000 */
[----:B------:R-:W-:Y:S04]  /*1f00*/  MOV R2, UR33 ;  /* 0x0000002100027c02 */ /* 0x000fe80008000f00 */
[----:B------:R-:W-:Y:S04]  /*1f10*/  SHF.L.U32 R5, R2, 0x1f, RZ ;  /* 0x0000001f02057819 */ /* 0x000fe800000006ff */
[----:B------:R-:W1:Y:S02]  /*1f20*/  SYNCS.PHASECHK.TRANS64.TRYWAIT P1, [UR9+0x88], R5 ;  /* 0x00008805ff0075a7 */ /* 0x000e640008021109 */
[----:B-1----:R-:W-:Y:S05]  /*1f30*/  @!P1 BRA `(.L_x_26) ;  /* 0x0000005400689947 */ /* 0x002fea0003800000 */
.L_x_25:
[----:B------:R2:W-:Y:S01]  /*1f40*/  @!P0 SYNCS.ARRIVE.TRANS64 RZ, [UR9], R3 ;  /* 0x00000003ffff89a7 */ /* 0x0005e20008000009 */
[----:B------:R-:W-:Y:S04]  /*1f50*/  BSSY.RECONVERGENT B0, `(.L_x_27) ;  /* 0x0000003000007945 */ /* 0x000fe80003800200 */
[----:B------:R-:W-:Y:S05]  /*1f60*/  @P5 BRA `(.L_x_28) ;  /* 0x0000000000045947 */ /* 0x000fea0003800000 */
[----:B------:R-:W-:Y:S05]  /*1f70*/  BPT.TRAP 0x1 ;  /* 0x000000040000795c */ /* 0x000fea0000300000 */
.L_x_28:
[----:B------:R-:W-:Y:S05]  /*1f80*/  BSYNC.RECONVERGENT B0 ;  /* 0x0000000000007941 */ /* 0x000fea0003800200 */
.L_x_27:
        /* <DEDUP_REMOVED lines=8> */
[----:B------:R-:W-:Y:S02]  /*2010*/  UIADD3 UR39, UPT, UPT, UR28, 0x1, URZ ;  /* 0x000000011c277890 */ /* 0x000fe4000fffe0ff */
[----:B------:R-:W-:Y:S01]  /*2020*/  UIADD3 UR46, UP1, UPT, UR36, 0x80, URZ ;  /* 0x00000080242e7890 */ /* 0x000fe2000ff3e0ff */
[----:B-1----:R-:W-:Y:S01]  /*2030*/  MOV R2, UR33 ;  /* 0x0000002100027c02 */ /* 0x002fe20008000f00 */
[----:B------:R-:W-:Y:S02]  /*2040*/  UPRMT UR41, UR6, 0x40, UR7 ;  /* 0x0000004006297896 */ /* 0x000fe40008000007 */
[----:B------:R-:W-:Y:S01]  /*2050*/  UISETP.NE.AND UP2, UPT, UR39, UR26, UPT ;  /* 0x0000001a2700728c */ /* 0x000fe2000bf45270 */
[----:B--2---:R-:W-:Y:S01]  /*2060*/  SHF.L.U32 R3, R2, 0x1f, RZ ;  /* 0x0000001f02037819 */ /* 0x004fe200000006ff */
[----:B------:R-:W-:Y:S02]  /*2070*/  USHF.L.U32 UR10, UR30, 0x6, URZ ;  /* 0x000000061e0a7899 */ /* 0x000fe400080006ff */
[----:B------:R-:W-:Y:S01]  /*2080*/  UIADD3.X UR47, UPT, UPT, URZ, UR37, URZ, UP1, !UPT ;  /* 0x00000025ff2f7290 */ /* 0x000fe20008ffe4ff */
[----:B------:R1:W2:Y:S01]  /*2090*/  SYNCS.PHASECHK.TRANS64.TRYWAIT P2, [UR8+0x88], R3 ;  /* 0x00008803ff0075a7 */ /* 0x0002a20008041108 */
[----:B------:R-:W-:Y:S02]  /*20a0*/  ULEA UR8, UR38, UR22, 0xd ;  /* 0x0000001626087291 */ /* 0x000fe4000f8e68ff */
[----:B------:R-:W-:Y:S02]  /*20b0*/  UPRMT UR48, UR41, 0x5410, URZ ;  /* 0x0000541029307896 */ /* 0x000fe400080000ff */
[----:B------:R-:W-:Y:S02]  /*20c0*/  UIADD3 UR8, UPT, UPT, UR8, 0x4400, URZ ;  /* 0x0000440008087890 */ /* 0x000fe4000fffe0ff */
[----:B------:R-:W-:Y:S02]  /*20d0*/  UIADD3 UR44, UP0, UPT, UR36, 0x180, URZ ;  /* 0x00000180242c7890 */ /* 0x000fe4000ff1e0ff */
[----:B------:R-:W-:Y:S02]  /*20e0*/  ULEA UR16, UR38, UR22, 0xc ;  /* 0x0000001626107291 */ /* 0x000fe4000f8e60ff */
[----:B------:R-:W-:Y:S02]  /*20f0*/  UIADD3.X UR45, UPT, UPT, URZ, UR37, URZ, UP0, !UPT ;  /* 0x00000025ff2d7290 */ /* 0x000fe400087fe4ff */
[----:B------:R-:W-:Y:S01]  /*2100*/  UIADD3 UR16, UPT, UPT, UR16, 0x26400, URZ ;  /* 0x0002640010107890 */ /* 0x000fe2000fffe0ff */
[----:B------:R1:W-:Y:S01]  /*2110*/  UTMALDG.4D.IM2COL [UR8], [UR46], UR48 ;  /* 0x000000082e0073b4 */ /* 0x0003e20008058030 */
[----:B------:R-:W-:Y:S02]  /*2120*/  UIADD3 UR38, UPT, UPT, UR29, 0x1, URZ ;  /* 0x000000011d267890 */ /* 0x000fe4000fffe0ff */
[----:B------:R-:W-:Y:S02]  /*2130*/  @UP2 UIADD3 UR38, UPT, UPT, UR29, URZ, URZ ;  /* 0x000000ff1d262290 */ /* 0x000fe4000fffe0ff */
[----:B------:R-:W-:Y:S02]  /*2140*/  UIADD3 UR41, UPT, UPT, UR30, 0x1, URZ ;  /* 0x000000011e297890 */ /* 0x000fe4000fffe0ff */
[----:B------:R-:W-:Y:S02]  /*2150*/  UISETP.NE.AND UP0, UPT, UR38, UR25, UPT ;  /* 0x000000192600728c */ /* 0x000fe4000bf05270 */
[----:B------:R-:W-:Y:S01]  /*2160*/  UIADD3 UR49, UPT, UPT, UR40, -0x1, URZ ;  /* 0xffffffff28317890 */ /* 0x000fe2000fffe0ff */
[----:B------:R-:W-:Y:S01]  /*2170*/  UMOV UR42, 0x0 ;  /* 0x00000000002a7882 */ /* 0x000fe20000000000 */
[----:B------:R-:W-:Y:S01]  /*2180*/  UMOV UR43, 0x10000000 ;  /* 0x10000000002b7882 */ /* 0x000fe20000000000 */
[----:B------:R-:W-:Y:S01]  /*2190*/  UMOV UR19, UR27 ;  /* 0x0000001b00137c82 */ /* 0x000fe20008000000 */
[----:B------:R-:W-:Y:S01]  /*21a0*/  UMOV UR20, UR28 ;  /* 0x0000001c00147c82 */ /* 0x000fe20008000000 */
[----:B------:R-:W-:Y:S01]  /*21b0*/  USEL UR28, UR39, URZ, UP2 ;  /* 0x000000ff271c7287 */ /* 0x000fe20009000000 */
[----:B------:R-:W-:Y:S03]  /*21c0*/  UMOV UR21, UR29 ;  /* 0x0000001d00157c82 */ /* 0x000fe60008000000 */
[----:B------:R-:W-:Y:S02]  /*21d0*/  @UP0 UIADD3 UR41, UPT, UPT, UR30, URZ, URZ ;  /* 0x000000ff1e290290 */ /* 0x000fe4000fffe0ff */
[----:B------:R-:W-:Y:S01]  /*21e0*/  USEL UR29, UR38, URZ, UP0 ;  /* 0x000000ff261d7287 */ /* 0x000fe20008000000 */
[----:B------:R-:W-:Y:S01]  /*21f0*/  UMOV UR17, UR9 ;  /* 0x0000000900117c82 */ /* 0x000fe20008000000 */
[----:B------:R-:W-:Y:S01]  /*2200*/  UMOV UR18, UR10 ;  /* 0x0000000a00127c82 */ /* 0x000fe20008000000 */
[----:B------:R-:W-:Y:S01]  /*2210*/  UISETP.GT.U32.AND UP0, UPT, UR40, 0x1, UPT ;  /* 0x000000012800788c */ /* 0x000fe2000bf04070 */
[----:B------:R1:W-:Y:S01]  /*2220*/  UTMALDG.4D [UR16], [UR44], desc[UR42] ;  /* 0x00002a102c0075b4 */ /* 0x0003e20008019000 */
[----:B------:R-:W-:Y:S01]  /*2230*/  UMOV UR38, UR32 ;  /* 0x0000002000267c82 */ /* 0x000fe20008000000 */
[----:B------:R-:W-:Y:S01]  /*2240*/  UMOV UR40, UR49 ;  /* 0x0000003100287c82 */ /* 0x000fe20008000000 */
[----:B------:R-:W-:Y:S05]  /*2250*/  UMOV UR30, UR41 ;  /* 0x00000029001e7c82 */ /* 0x000fea0008000000 */
[----:B-1----:R-:W-:Y:S05]  /*2260*/  BRA.U UP0, `(.L_x_29) ;  /* 0xfffffffd00187547 */ /* 0x002fea000b83ffff */
.L_x_24:
[----:B------:R-:W-:Y:S01]  /*2270*/  SHF.L.U32 R3, R12, 0x1f, RZ ;  /* 0x0000001f0c037819 */ /* 0x000fe200000006ff */
[----:B------:R-:W-:-:S03]  /*2280*/  NOP ;  /* 0x0000000000007918 */ /* 0x000fc60000000000 */
[----:B------:R-:W4:Y:S02]  /*2290*/  SYNCS.PHASECHK.TRANS64.TRYWAIT P1, [UR22+0x130], R3 ;  /* 0x00013003ff0075a7 */ /* 0x000f240008021116 */
[----:B----4-:R-:W-:Y:S05]  /*22a0*/  @!P1 BRA `(.L_x_30) ;  /* 0x0000005000a49947 */ /* 0x010fea0003800000 */
.L_x_104:
[----:B------:R-:W4:Y:S01]  /*22b0*/  LDS.128 R4, [UR22+0x170] ;  /* 0x00017016ff047984 */ /* 0x000f220008000c00 */
[----:B------:R-:W-:Y:S01]  /*22c0*/  UIADD3 UR4, UPT, UPT, UR22, 0x138, URZ ;  /* 0x0000013816047890 */ /* 0x000fe2000fffe0ff */
[----:B------:R-:W-:Y:S01]  /*22d0*/  ISETP.GE.AND P1, PT, R72, 0x1, PT ;  /* 0x000000014800780c */ /* 0x000fe20003f26270 */
[----:B------:R-:W-:Y:S01]  /*22e0*/  @!PT LDS RZ, [RZ] ;  /* 0x00000000fffff984 */ /* 0x000fe20000000800 */
[----:B------:R-:W-:Y:S01]  /*22f0*/  @!PT LDS RZ, [RZ] ;  /* 0x00000000fffff984 */ /* 0x000fe20000000800 */
[----:B------:R-:W-:Y:S01]  /*2300*/  @!PT LDS RZ, [RZ] ;  /* 0x00000000fffff984 */ /* 0x000fe20000000800 */
[----:B------:R-:W-:Y:S01]  /*2310*/  @!PT LDS RZ, [RZ] ;  /* 0x00000000fffff984 */ /* 0x000fe20000000800 */
[----:B------:R1:W-:Y:S06]  /*2320*/  MEMBAR.ALL.CTA ;  /* 0x0000000000007992 */ /* 0x0003ec0000008000 */
[----:B-1----:R-:W1:Y:S01]  /*2330*/  FENCE.VIEW.ASYNC.S ;  /* 0x00000000000073c6 */ /* 0x002e620000000000 */
[----:B------:R-:W-:-:S09]  /*2340*/  UPRMT UR4, URZ, 0x654, UR4 ;  /* 0x00000654ff047896 */ /* 0x000fd20008000004 */
[----:B-1----:R-:W-:Y:S01]  /*2350*/  SYNCS.ARRIVE.TRANS64.RED.A1T0 RZ, [UR4], RZ ;  /* 0x000000ffffff79a7 */ /* 0x002fe20008100404 */
[----:B----4-:R-:W-:-:S13]  /*2360*/  LOP3.LUT P4, RZ, R6, 0x1, RZ, 0xc0, !PT ;  /* 0x0000000106ff7812 */ /* 0x010fda000788c0ff */
[----:B------:R-:W-:Y:S02]  /*2370*/  @P4 MOV R13, R4 ;  /* 0x00000004000d4202 */ /* 0x000fe40000000f00 */
[----:B------:R-:W-:Y:S01]  /*2380*/  @P4 LOP3.LUT R10, R5, 0xffff, RZ, 0xc0, !PT ;  /* 0x0000ffff050a4812 */ /* 0x000fe200078ec0ff */
[----:B------:R-:W-:Y:S06]  /*2390*/  @!P1 BRA `(.L_x_31) ;  /* 0x0000000000b89947 */ /* 0x000fec0003800000 */
[----:B------:R-:W1:Y:S01]  /*23a0*/  LDC.64 R4, c[0x0][0xb18] ;  /* 0x0002c600ff047b82 */ /* 0x000e620000000a00 */
[----:B--2---:R-:W-:-:S07]  /*23b0*/  ISETP.NE.AND P3, PT, R72, 0x1, PT ;  /* 0x000000014800780c */ /* 0x004fce0003f65270 */
[----:B------:R-:W2:Y:S08]  /*23c0*/  LDC.64 R6, c[0x0][0xb10] ;  /* 0x0002c400ff067b82 */ /* 0x000eb00000000a00 */
[----:B------:R-:W4:Y:S08]  /*23d0*/  LDC R8, c[0x0][0xb20] ;  /* 0x0002c800ff087b82 */ /* 0x000f300000000800 */
[----:B------:R-:W3:Y:S01]  /*23e0*/  LDC R14, c[0x0][0xb0c] ;  /* 0x0002c300ff0e7b82 */ /* 0x000ee20000000800 */
[----:B-1----:R-:W-:Y:S01]  /*23f0*/  IMAD.HI.U32 R9, R0, R5, RZ ;  /* 0x0000000500097227 */ /* 0x002fe200078e00ff */
[----:B------:R-:W-:-:S03]  /*2400*/  ISETP.NE.AND P1, PT, R4, 0x1, PT ;  /* 0x000000010400780c */ /* 0x000fc60003f25270 */
[----:B------:R-:W-:-:S03]  /*2410*/  IMAD.HI.U32 R5, R10, R5, RZ ;  /* 0x000000050a057227 */ /* 0x000fc600078e00ff */
[----:B------:R-:W1:Y:S01]  /*2420*/  LDC.64 R2, c[0x0][0xb28] ;  /* 0x0002ca00ff027b82 */ /* 0x000e620000000a00 */
[----:B--2---:R-:W-:-:S04]  /*2430*/  IMAD.HI.U32 R16, R11, R6, RZ ;  /* 0x000000060b107227 */ /* 0x004fc800078e00ff */
[----:B------:R-:W-:Y:S01]  /*2440*/  IMAD.HI.U32 R18, R13, R6, RZ ;  /* 0x000000060d127227 */ /* 0x000fe200078e00ff */
[----:B------:R-:W-:Y:S02]  /*2450*/  SHF.R.U32.HI R16, RZ, R7, R16 ;  /* 0x00000007ff107219 */ /* 0x000fe40000011610 */
[-C--:B----4-:R-:W-:Y:S02]  /*2460*/  SHF.R.U32.HI R9, RZ, R8.reuse, R9 ;  /* 0x00000008ff097219 */ /* 0x090fe40000011609 */
[----:B------:R-:W-:Y:S02]  /*2470*/  SHF.R.U32.HI R5, RZ, R8, R5 ;  /* 0x00000008ff057219 */ /* 0x000fe40000011605 */
[----:B------:R-:W-:Y:S02]  /*2480*/  SEL R9, R0, R9, !P1 ;  /* 0x0000000900097207 */ /* 0x000fe40004800000 */
[----:B------:R-:W-:Y:S02]  /*2490*/  SHF.R.U32.HI R18, RZ, R7, R18 ;  /* 0x00000007ff127219 */ /* 0x000fe40000011612 */
[----:B---3--:R-:W-:-:S02]  /*24a0*/  ISETP.NE.AND P2, PT, R14, 0x1, PT ;  /* 0x000000010e00780c */ /* 0x008fc40003f45270 */
[----:B------:R-:W-:Y:S02]  /*24b0*/  SEL R5, R10, R5, !P1 ;  /* 0x000000050a057207 */ /* 0x000fe40004800000 */
[----:B------:R-:W-:Y:S02]  /*24c0*/  SEL R15, R11, R16, !P2 ;  /* 0x000000100b0f7207 */ /* 0x000fe40005000000 */
[----:B------:R-:W-:Y:S01]  /*24d0*/  SEL R7, R13, R18, !P2 ;  /* 0x000000120d077207 */ /* 0x000fe20005000000 */
[----:B-1----:R-:W-:-:S04]  /*24e0*/  IMAD.HI.U32 R16, R9, R2, RZ ;  /* 0x0000000209107227 */ /* 0x002fc800078e00ff */
[----:B------:R-:W-:Y:S01]  /*24f0*/  IMAD.HI.U32 R6, R15, R2, RZ ;  /* 0x000000020f067227 */ /* 0x000fe200078e00ff */
[----:B------:R-:W-:-:S04]  /*2500*/  @P3 SHF.R.U32.HI R9, RZ, R3, R16 ;  /* 0x00000003ff093219 */ /* 0x000fc80000011610 */
[----:B------:R-:W-:Y:S01]  /*2510*/  @P3 SHF.R.U32.HI R15, RZ, R3, R6 ;  /* 0x00000003ff0f3219 */ /* 0x000fe20000011606 */
[----:B------:R-:W-:-:S04]  /*2520*/  IMAD R9, R72, R9, RZ ;  /* 0x0000000948097224 */ /* 0x000fc800078e02ff */
[----:B------:R-:W-:Y:S01]  /*2530*/  IMAD R6, R72, R15, RZ ;  /* 0x0000000f48067224 */ /* 0x000fe200078e02ff */
[C---:B------:R-:W-:Y:S02]  /*2540*/  ISETP.GE.AND P1, PT, R5.reuse, R9, PT ;  /* 0x000000090500720c */ /* 0x040fe40003f26270 */
[----:B------:R-:W-:Y:S02]  /*2550*/  IADD3 R9, PT, PT, -R5, RZ, RZ ;  /* 0x000000ff05097210 */ /* 0x000fe40007ffe1ff */
[----:B------:R-:W-:Y:S01]  /*2560*/  ISETP.GE.OR P1, PT, R7, R6, P1 ;  /* 0x000000060700720c */ /* 0x000fe20000f26670 */
[----:B------:R-:W-:-:S04]  /*2570*/  IMAD.HI.U32 R6, R5, R2, RZ ;  /* 0x0000000205067227 */ /* 0x000fc800078e00ff */
[----:B------:R-:W-:Y:S01]  /*2580*/  IMAD R9, R4, R9, R10 ;  /* 0x0000000904097224 */ /* 0x000fe200078e020a */
[----:B------:R-:W-:-:S04]  /*2590*/  SHF.R.U32.HI R6, RZ, R3, R6 ;  /* 0x00000003ff067219 */ /* 0x000fc80000011606 */
[----:B------:R-:W-:-:S03]  /*25a0*/  SEL R6, R5, R6, !P3 ;  /* 0x0000000605067207 */ /* 0x000fc60005800000 */
[----:B------:R-:W-:-:S04]  /*25b0*/  @!P1 IMAD.HI.U32 R8, R7, R2, RZ ;  /* 0x0000000207089227 */ /* 0x000fc800078e00ff */
[----:B------:R-:W-:Y:S01]  /*25c0*/  IMAD.MOV R2, RZ, RZ, -R6 ;  /* 0x000000ffff027224 */ /* 0x000fe200078e0a06 */
[----:B------:R-:W-:-:S03]  /*25d0*/  @!P1 SHF.R.U32.HI R8, RZ, R3, R8 ;  /* 0x00000003ff089219 */ /* 0x000fc60000011608 */
[----:B------:R-:W-:Y:S01]  /*25e0*/  IMAD R2, R72, R2, R5 ;  /* 0x0000000248027224 */ /* 0x000fe200078e0205 */
[----:B------:R-:W-:-:S05]  /*25f0*/  @!P1 SEL R3, R7, R8, !P3 ;  /* 0x0000000807039207 */ /* 0x000fca0005800000 */
[--C-:B------:R-:W-:Y:S02]  /*2600*/  @!P1 IMAD.IADD R6, R6, 0x1, -R3.reuse ;  /* 0x0000000106069824 */ /* 0x100fe400078e0a03 */
[----:B------:R-:W-:Y:S01]  /*2610*/  @!P1 IMAD R3, R2, R15, R3 ;  /* 0x0000000f02039224 */ /* 0x000fe200078e0203 */
[----:B------:R-:W-:Y:S01]  /*2620*/  IADD3 R2, PT, PT, -R7, RZ, RZ ;  /* 0x000000ff07027210 */ /* 0x000fe20007ffe1ff */
[----:B------:R-:W-:Y:S02]  /*2630*/  @!P1 IMAD R5, R72, R6, R7 ;  /* 0x0000000648059224 */ /* 0x000fe400078e0207 */
[----:B------:R-:W-:Y:S02]  /*2640*/  @!P1 IMAD.MOV.U32 R7, RZ, RZ, R3 ;  /* 0x000000ffff079224 */ /* 0x000fe400078e0003 */
[----:B------:R-:W-:Y:S02]  /*2650*/  IMAD R2, R14, R2, R13 ;  /* 0x000000020e027224 */ /* 0x000fe400078e020d */
[----:B------:R-:W-:-:S02]  /*2660*/  IMAD R10, R5, R4, R9 ;  /* 0x00000004050a7224 */ /* 0x000fc400078e0209 */
[----:B------:R-:W-:Y:S02]  /*2670*/  IMAD R13, R7, R14, R2 ;  /* 0x0000000e070d7224 */ /* 0x000fe400078e0202 */
.L_x_31:
[----:B------:R-:W1:Y:S02]  /*2680*/  LDCU UR4, c[0x0][0xb30] ;  /* 0x00016600ff0477ac */ /* 0x000e640008000800 */
[----:B-1----:R-:W-:-:S09]  /*2690*/  UISETP.NE.AND UP0, UPT, UR4, 0x1, UPT ;  /* 0x000000010400788c */ /* 0x002fd2000bf05270 */
[----:B------:R-:W-:Y:S05]  /*26a0*/  BRA.U UP0, `(.L_x_32) ;  /* 0x0000000100407547 */ /* 0x000fea000b800000 */
[----:B------:R-:W1:Y:S08]  /*26b0*/  LDC.64 R4, c[0x0][0xb10] ;  /* 0x0002c400ff047b82 */ /* 0x000e700000000a00 */
[----:B------:R-:W4:Y:S08]  /*26c0*/  LDC.64 R2, c[0x0][0xb18] ;  /* 0x0002c600ff027b82 */ /* 0x000f300000000a00 */
[----:B------:R-:W2:Y:S08]  /*26d0*/  LDC R6, c[0x0][0xb20] ;  /* 0x0002c800ff067b82 */ /* 0x000eb00000000800 */
[----:B------:R-:W3:Y:S01]  /*26e0*/  LDC R8, c[0x0][0xb0c] ;  /* 0x0002c300ff087b82 */ /* 0x000ee20000000800 */
[----:B-1----:R-:W-:-:S05]  /*26f0*/  IMAD.HI.U32 R4, R13, R4, RZ ;  /* 0x000000040d047227 */ /* 0x002fca00078e00ff */
[----:B------:R-:W-:Y:S01]  /*2700*/  SHF.R.U32.HI R4, RZ, R5, R4 ;  /* 0x00000005ff047219 */ /* 0x000fe20000011604 */
[----:B----4-:R-:W-:Y:S01]  /*2710*/  IMAD.HI.U32 R3, R10, R3, RZ ;  /* 0x000000030a037227 */ /* 0x010fe200078e00ff */
[----:B------:R-:W-:-:S04]  /*2720*/  ISETP.NE.AND P1, PT, R2, 0x1, PT ;  /* 0x000000010200780c */ /* 0x000fc80003f25270 */
[----:B--2---:R-:W-:-:S04]  /*2730*/  SHF.R.U32.HI R3, RZ, R6, R3 ;  /* 0x00000006ff037219 */ /* 0x004fc80000011603 */
[----:B------:R-:W-:Y:S02]  /*2740*/  SEL R3, R10, R3, !P1 ;  /* 0x000000030a037207 */ /* 0x000fe40004800000 */
[----:B---3--:R-:W-:-:S04]  /*2750*/  ISETP.NE.AND P2, PT, R8, 0x1, PT ;  /* 0x000000010800780c */ /* 0x008fc80003f45270 */
[----:B------:R-:W-:-:S05]  /*2760*/  SEL R4, R13, R4, !P2 ;  /* 0x000000040d047207 */ /* 0x000fca0005000000 */
[----:B------:R-:W-:Y:S02]  /*2770*/  IMAD.IADD R5, R3, 0x1, -R4 ;  /* 0x0000000103057824 */ /* 0x000fe400078e0a04 */
[----:B------:R-:W-:Y:S02]  /*2780*/  IMAD.IADD R3, R4, 0x1, -R3 ;  /* 0x0000000104037824 */ /* 0x000fe400078e0a03 */
[----:B------:R-:W-:Y:S02]  /*2790*/  IMAD R13, R5, R8, R13 ;  /* 0x00000008050d7224 */ /* 0x000fe400078e020d */
[----:B------:R-:W-:-:S07]  /*27a0*/  IMAD R10, R3, R2, R10 ;  /* 0x00000002030a7224 */ /* 0x000fce00078e020a */
.L_x_32:
[----:B------:R-:W-:Y:S01]  /*27b0*/  UMOV UR20, UR31 ;  /* 0x0000001f00147c82 */ /* 0x000fe20008000000 */
[----:B------:R-:W-:Y:S01]  /*27c0*/  PLOP3.LUT P1, PT, PT, PT, PT, 0x80, 0x8 ;  /* 0x000000000008781c */ /* 0x000fe20003f2f070 */
[----:B------:R-:W-:Y:S01]  /*27d0*/  IMAD.IADD R163, R13, 0x1, R160 ;  /* 0x000000010da37824 */ /* 0x000fe200078e02a0 */
[----:B------:R-:W-:Y:S01]  /*27e0*/  LOP3.LUT R12, R12, 0x1, RZ, 0x3c, !PT ;  /* 0x000000010c0c7812 */ /* 0x000fe200078e3cff */
[----:B------:R-:W-:Y:S01]  /*27f0*/  IMAD.IADD R161, R10, 0x1, R143 ;  /* 0x000000010aa17824 */ /* 0x000fe200078e028f */
[----:B------:R-:W-:Y:S09]  /*2800*/  @P4 BRA `(.L_x_33) ;  /* 0xffffffec00604947 */ /* 0x000ff2000383ffff */
[----:B------:R-:W-:Y:S01]  /*2810*/  UIADD3 UR22, UPT, UPT, UR22, 0x88, URZ ;  /* 0x0000008816167890 */ /* 0x000fe2000fffe0ff */
[----:B------:R-:W-:-:S03]  /*2820*/  MOV R3, UR33 ;  /* 0x0000002100037c02 */ /* 0x000fc60008000f00 */
[----:B------:R-:W-:Y:S01]  /*2830*/  ULEA UR4, UR32, UR22, 0x3 ;  /* 0x0000001620047291 */ /* 0x000fe2000f8e18ff */
[----:B------:R-:W-:-:S08]  /*2840*/  SHF.L.U32 R3, R3, 0x1f, RZ ;  /* 0x0000001f03037819 */ /* 0x000fd000000006ff */
[----:B------:R-:W1:Y:S02]  /*2850*/  SYNCS.PHASECHK.TRANS64.TRYWAIT P0, [UR4], R3 ;  /* 0x00000003ff0075a7 */ /* 0x000e640008001104 */
[----:B-1----:R-:W-:Y:S05]  /*2860*/  @!P0 BRA `(.L_x_34) ;  /* 0x0000004c004c8947 */ /* 0x002fea0003800000 */
.L_x_106:
[----:B------:R-:W-:-:S04]  /*2870*/  UIADD3 UR6, UPT, UPT, UR32, 0x1, URZ ;  /* 0x0000000120067890 */ /* 0x000fc8000fffe0ff */
[----:B------:R-:W-:-:S04]  /*2880*/  UISETP.NE.AND UP0, UPT, UR6, 0x11, UPT ;  /* 0x000000110600788c */ /* 0x000fc8000bf05270 */
[----:B------:R-:W-:Y:S02]  /*2890*/  USEL UR5, URZ, 0x1, UP0 ;  /* 0x00000001ff057887 */ /* 0x000fe40008000000 */
[----:B------:R-:W-:Y:S02]  /*28a0*/  USEL UR6, UR6, URZ, UP0 ;  /* 0x000000ff06067287 */ /* 0x000fe40008000000 */
[----:B------:R-:W-:Y:S02]  /*28b0*/  ULOP3.LUT UR5, UR33, UR5, URZ, 0x3c, !UPT ;  /* 0x0000000521057292 */ /* 0x000fe4000f8e3cff */
[----:B------:R-:W-:-:S04]  /*28c0*/  ULEA UR4, UR6, UR22, 0x3 ;  /* 0x0000001606047291 */ /* 0x000fc8000f8e18ff */
[----:B-1----:R-:W-:-:S04]  /*28d0*/  MOV R3, UR5 ;  /* 0x0000000500037c02 */ /* 0x002fc80008000f00 */
[----:B------:R-:W-:-:S04]  /*28e0*/  SHF.L.U32 R3, R3, 0x1f, RZ ;  /* 0x0000001f03037819 */ /* 0x000fc800000006ff */
[----:B------:R-:W1:Y:S02]  /*28f0*/  SYNCS.PHASECHK.TRANS64.TRYWAIT P0, [UR4], R3 ;  /* 0x00000003ff0075a7 */ /* 0x000e640008001104 */
[----:B-1----:R-:W-:Y:S05]  /*2900*/  @!P0 BRA `(.L_x_35) ;  /* 0x0000004c003c8947 */ /* 0x002fea0003800000 */
.L_x_108:
        /* <DEDUP_REMOVED lines=10> */
.L_x_110:
        /* <DEDUP_REMOVED lines=10> */
.L_x_112:
        /* <DEDUP_REMOVED lines=10> */
.L_x_114:
        /* <DEDUP_REMOVED lines=10> */
.L_x_116:
        /* <DEDUP_REMOVED lines=10> */
.L_x_118:
        /* <DEDUP_REMOVED lines=10> */
.L_x_120:
        /* <DEDUP_REMOVED lines=10> */
.L_x_122:
        /* <DEDUP_REMOVED lines=10> */
.L_x_124:
        /* <DEDUP_REMOVED lines=10> */
.L_x_126:
        /* <DEDUP_REMOVED lines=10> */
.L_x_128:
        /* <DEDUP_REMOVED lines=10> */
.L_x_130:
        /* <DEDUP_REMOVED lines=10> */
.L_x_132:
        /* <DEDUP_REMOVED lines=10> */
.L_x_134:
        /* <DEDUP_REMOVED lines=10> */
.L_x_136:
[----:B------:R-:W-:-:S04]  /*31d0*/  UIADD3 UR6, UPT, UPT, UR6, 0x1, URZ ;  /* 0x0000000106067890 */ /* 0x000fc8000fffe0ff */
[----:B------:R-:W-:-:S04]  /*31e0*/  UISETP.NE.AND UP0, UPT, UR6, 0x11, UPT ;  /* 0x000000110600788c */ /* 0x000fc8000bf05270 */
[----:B------:R-:W-:Y:S02]  /*31f0*/  USEL UR4, URZ, 0x1, UP0 ;  /* 0x00000001ff047887 */ /* 0x000fe40008000000 */
[----:B------:R-:W-:Y:S02]  /*3200*/  USEL UR6, UR6, URZ, UP0 ;  /* 0x000000ff06067287 */ /* 0x000fe40008000000 */
[----:B------:R-:W-:Y:S02]  /*3210*/  ULOP3.LUT UR4, UR5, UR4, URZ, 0x3c, !UPT ;  /* 0x0000000405047292 */ /* 0x000fe4000f8e3cff */
[----:B------:R-:W-:-:S04]  /*3220*/  ULEA UR6, UR6, UR22, 0x3 ;  /* 0x0000001606067291 */ /* 0x000fc8000f8e18ff */
[----:B------:R-:W-:Y:S02]  /*3230*/  IMAD.U32 R2, RZ, RZ, UR4 ;  /* 0x00000004ff027e24 */ /* 0x000fe4000f8e00ff */
[----:B-1----:R-:W-:-:S03]  /*3240*/  MOV R0, UR6 ;  /* 0x0000000600007c02 */ /* 0x002fc60008000f00 */
[----:B------:R-:W-:-:S07]  /*3250*/  SHF.L.U32 R3, R2, 0x1f, RZ ;  /* 0x0000001f02037819 */ /* 0x000fce00000006ff */
.L_x_50:
[----:B-1----:R1:W4:Y:S02]  /*3260*/  SYNCS.PHASECHK.TRANS64.TRYWAIT P0, [R0+URZ], R3 ;  /* 0x00000003000075a7 */ /* 0x00232400080011ff */
[----:B----4-:R-:W-:Y:S05]  /*3270*/  @!P0 NANOSLEEP.SYNCS 0x989680 ;  /* 0x009896800000895d */ /* 0x010fea0003900000 */
[----:B------:R-:W4:Y:S02]  /*3280*/  @!P0 SYNCS.PHASECHK.TRANS64 P0, [R0+URZ], R3 ;  /* 0x00000003000085a7 */ /* 0x000f2400080010ff */
[----:B----4-:R-:W-:Y:S05]  /*3290*/  @P0 EXIT ;  /* 0x000000000000094d */ /* 0x010fea0003800000 */
[----:B------:R-:W-:Y:S05]  /*32a0*/  BRA `(.L_x_50) ;  /* 0xfffffffc00ec7947 */ /* 0x000fea000383ffff */
.L_x_17:
[----:B------:R-:W-:-:S04]  /*32b0*/  UISETP.NE.AND UP0, UPT, UR48, URZ, UPT ;  /* 0x000000ff3000728c */ /* 0x000fc8000bf05270 */
[----:B------:R-:W-:-:S09]  /*32c0*/  UISETP.NE.OR UP0, UPT, UR6, 0x1, UP0 ;  /* 0x000000010600788c */ /* 0x000fd20008705670 */
[----:B------:R-:W-:Y:S05]  /*32d0*/  BRA.U UP0, `(.L_x_51) ;  /* 0x0000000100b07547 */ /* 0x000fea000b800000 */
[----:B------:R-:W-:Y:S01]  /*32e0*/  UMOV UR4, 0x400 ;  /* 0x0000040000047882 */ /* 0x000fe20000000000 */
[----:B------:R-:W-:Y:S01]  /*32f0*/  HFMA2 R3, -RZ, RZ, 0, 5.9604644775390625e-08 ;  /* 0x00000001ff037431 */ /* 0x000fe200000001ff */
[----:B------:R-:W-:Y:S01]  /*3300*/  ULEA UR48, UR48, UR4, 0x18 ;  /* 0x0000000430307291 */ /* 0x000fe2000f8ec0ff */
[----:B------:R-:W-:Y:S01]  /*3310*/  ISETP.NE.AND P0, PT, R2, RZ, PT ;  /* 0x000000ff0200720c */ /* 0x000fe20003f05270 */
[----:B------:R-:W-:Y:S02]  /*3320*/  IMAD.MOV.U32 R8, RZ, RZ, RZ ;  /* 0x000000ffff087224 */ /* 0x000fe400078e00ff */
[----:B------:R-:W-:Y:S02]  /*3330*/  UIADD3 UR6, UPT, UPT, UR48, 0x138, URZ ;  /* 0x0000013830067890 */ /* 0x000fe4000fffe0ff */
[----:B------:R-:W-:Y:S02]  /*3340*/  UIADD3 UR7, UPT, UPT, UR48, 0x130, URZ ;  /* 0x0000013030077890 */ /* 0x000fe4000fffe0ff */
[----:B------:R-:W-:-:S12]  /*3350*/  UPRMT UR6, URZ, 0x654, UR6 ;  /* 0x00000654ff067896 */ /* 0x000fd80008000006 */
.L_x_54:
[----:B------:R-:W-:Y:S01]  /*3360*/  SHF.L.U32 R7, R3, 0x1f, RZ ;  /* 0x0000001f03077819 */ /* 0x000fe200000006ff */
[----:B------:R-:W-:Y:S02]  /*3370*/  IMAD.U32 R9, RZ, RZ, UR7 ;  /* 0x00000007ff097e24 */ /* 0x000fe4000f8e00ff */
[----:B------:R-:W-:Y:S01]  /*3380*/  @!P0 IMAD.MOV.U32 R5, RZ, RZ, 0x10 ;  /* 0x00000010ff058424 */ /* 0x000fe200078e00ff */
[----:B------:R-:W1:Y:S02]  /*3390*/  SYNCS.PHASECHK.TRANS64.TRYWAIT P1, [UR48+0x138], R7 ;  /* 0x00013807ff0075a7 */ /* 0x000e640008021130 */
[----:B------:R-:W-:-:S04]  /*33a0*/  PRMT R9, R2, 0x654, R9 ;  /* 0x0000065402097816 */ /* 0x000fc80000000009 */
[----:B------:R-:W-:Y:S01]  /*33b0*/  SEL R0, R9, R0, !P0 ;  /* 0x0000000009007207 */ /* 0x000fe20004000000 */
[----:B-1----:R-:W-:Y:S06]  /*33c0*/  @!P1 BRA `(.L_x_52) ;  /* 0x0000004400f49947 */ /* 0x002fec0003800000 */
.L_x_138:
[----:B------:R-:W-:Y:S01]  /*33d0*/  UIADD3 UR4, UPT, UPT, UR48, 0x170, URZ ;  /* 0x0000017030047890 */ /* 0x000fe2000fffe0ff */
[----:B------:R2:W-:Y:S01]  /*33e0*/  @!P0 SYNCS.ARRIVE.TRANS64.RED RZ, [R0+URZ], R5 ;  /* 0x0000000500ff89a7 */ /* 0x0005e200080004ff */
[----:B------:R-:W-:Y:S01]  /*33f0*/  UIADD3 UR5, UPT, UPT, UR48, 0x130, URZ ;  /* 0x0000013030057890 */ /* 0x000fe2000fffe0ff */
[----:B------:R-:W-:-:S08]  /*3400*/  LOP3.LUT R3, R3, 0x1, RZ, 0x3c, !PT ;  /* 0x0000000103037812 */ /* 0x000fd000078e3cff */
[----:B------:R-:W-:Y:S06]  /*3410*/  UGETNEXTWORKID.BROADCAST [UR4], [UR5] ;  /* 0x00000000040073ca */ /* 0x000fec0008000100 */
[----:B--2---:R-:W-:-:S04]  /*3420*/  SHF.L.U32 R5, R8, 0x1f, RZ ;  /* 0x0000001f08057819 */ /* 0x004fc800000006ff */
[----:B------:R-:W2:Y:S02]  /*3430*/  SYNCS.PHASECHK.TRANS64.TRYWAIT P1, [UR48+0x130], R5 ;  /* 0x00013005ff0075a7 */ /* 0x000ea40008021130 */
[----:B--2---:R-:W-:Y:S05]  /*3440*/  @!P1 BRA `(.L_x_53) ;  /* 0x0000004400ec9947 */ /* 0x004fea0003800000 */
.L_x_140:
[----:B-1----:R-:W1:Y:S01]  /*3450*/  LDS.128 R4, [UR48+0x170] ;  /* 0x00017030ff047984 */ /* 0x002e620008000c00 */
[----:B------:R-:W-:Y:S01]  /*3460*/  LOP3.LUT R8, R8, 0x1, RZ, 0x3c, !PT ;  /* 0x0000000108087812 */ /* 0x000fe200078e3cff */
[----:B------:R-:W-:Y:S01]  /*3470*/  @!PT LDS RZ, [RZ] ;  /* 0x00000000fffff984 */ /* 0x000fe20000000800 */
[----:B------:R-:W-:Y:S01]  /*3480*/  @!PT LDS RZ, [RZ] ;  /* 0x00000000fffff984 */ /* 0x000fe20000000800 */
[----:B------:R-:W-:Y:S01]  /*3490*/  @!PT LDS RZ, [RZ] ;  /* 0x00000000fffff984 */ /* 0x000fe20000000800 */
[----:B------:R-:W-:Y:S01]  /*34a0*/  @!PT LDS RZ, [RZ] ;  /* 0x00000000fffff984 */ /* 0x000fe20000000800 */
[----:B------:R2:W-:Y:S06]  /*34b0*/  MEMBAR.ALL.CTA ;  /* 0x0000000000007992 */ /* 0x0005ec0000008000 */
[----:B--2---:R-:W2:Y:S02]  /*34c0*/  FENCE.VIEW.ASYNC.S ;  /* 0x00000000000073c6 */ /* 0x004ea40000000000 */
[----:B--2---:R-:W-:Y:S01]  /*34d0*/  SYNCS.ARRIVE.TRANS64.RED.A1T0 RZ, [UR6], RZ ;  /* 0x000000ffffff79a7 */ /* 0x004fe20008100406 */
[----:B-1----:R-:W-:-:S13]  /*34e0*/  LOP3.LUT P1, RZ, R6, 0x1, RZ, 0xc0, !PT ;  /* 0x0000000106ff7812 */ /* 0x002fda000782c0ff */
[----:B------:R-:W-:Y:S05]  /*34f0*/  @P1 BRA `(.L_x_54) ;  /* 0xfffffffc00981947 */ /* 0x000fea000383ffff */
[----:B------:R-:W-:-:S04]  /*3500*/  SHF.L.U32 R0, R3, 0x1f, RZ ;  /* 0x0000001f03007819 */ /* 0x000fc800000006ff */
[----:B------:R-:W1:Y:S02]  /*3510*/  SYNCS.PHASECHK.TRANS64 P0, [UR48+0x138], R0 ;  /* 0x00013800ff0075a7 */ /* 0x000e640008001030 */
[----:B-1----:R-:W-:Y:S05]  /*3520*/  @P0 EXIT ;  /* 0x000000000000094d */ /* 0x002fea0003800000 */
[----:B------:R-:W-:-:S07]  /*3530*/  MOV R0, UR48 ;  /* 0x0000003000007c02 */ /* 0x000fce0008000f00 */
.L_x_55:
[----:B-1----:R-:W-:-:S04]  /*3540*/  SHF.L.U32 R5, R3, 0x1f, RZ ;  /* 0x0000001f03057819 */ /* 0x002fc800000006ff */
[----:B------:R1:W2:Y:S03]  /*3550*/  SYNCS.PHASECHK.TRANS64.TRYWAIT P0, [R0+URZ+0x138], R5 ;  /* 0x00013805000075a7 */ /* 0x0002a600080011ff */
[----:B--2---:R-:W-:Y:S05]  /*3560*/  @!P0 NANOSLEEP.SYNCS 0x989680 ;  /* 0x009896800000895d */ /* 0x004fea0003900000 */
[----:B------:R-:W2:Y:S02]  /*3570*/  @!P0 SYNCS.PHASECHK.TRANS64 P0, [R0+URZ+0x138], R5 ;  /* 0x00013805000085a7 */ /* 0x000ea400080010ff */
[----:B--2---:R-:W-:Y:S05]  /*3580*/  @P0 EXIT ;  /* 0x000000000000094d */ /* 0x004fea0003800000 */
[----:B------:R-:W-:Y:S05]  /*3590*/  BRA `(.L_x_55) ;  /* 0xfffffffc00e87947 */ /* 0x000fea000383ffff */
.L_x_51:
[----:B------:R-:W-:-:S09]  /*35a0*/  UISETP.NE.AND UP0, UPT, UR6, URZ, UPT ;  /* 0x000000ff0600728c */ /* 0x000fd2000bf05270 */
[----:B------:R-:W-:Y:S05]  /*35b0*/  BRA.U UP0, `(.L_x_56) ;  /* 0x0000000d003c7547 */ /* 0x000fea000b800000 */
[----:B------:R-:W-:Y:S01]  /*35c0*/  UMOV UR4, 0x40 ;  /* 0x0000004000047882 */ /* 0x000fe20000000000 */
[----:B------:R-:W-:Y:S01]  /*35d0*/  NOP ;  /* 0x0000000000007918 */ /* 0x000fe20000000000 */
[----:B------:R-:W-:Y:S01]  /*35e0*/  ULEA UR4, UR48, UR4, 0x18 ;  /* 0x0000000430047291 */ /* 0x000fe2000f8ec0ff */
[----:B------:R-:W-:Y:S02]  /*35f0*/  UMOV UR5, 0x400 ;  /* 0x0000040000057882 */ /* 0x000fe40000000000 */
[----:B------:R-:W-:-:S06]  /*3600*/  ULEA UR48, UR48, UR5, 0x18 ;  /* 0x0000000530307291 */ /* 0x000fcc000f8ec0ff */
[----:B------:R-:W1:Y:S02]  /*3610*/  LDS.U8 R0, [UR4+0x1c] ;  /* 0x00001c04ff007984 */ /* 0x000e640008000000 */
[----:B-1----:R-:W-:-:S13]  /*3620*/  ISETP.NE.AND P0, PT, R0, RZ, PT ;  /* 0x000000ff0000720c */ /* 0x002fda0003f05270 */
[----:B------:R-:W-:Y:S05]  /*3630*/  @P0 BRA `(.L_x_57) ;  /* 0x0000000000580947 */ /* 0x000fea0003800000 */
[----:B------:R-:W-:-:S13]  /*3640*/  ELECT P0, URZ, PT ;  /* 0x0000000000ff782f */ /* 0x000fda0003800000 */
[----:B------:R-:W-:Y:S05]  /*3650*/  @!P0 BRA `(.L_x_58) ;  /* 0x0000000000608947 */ /* 0x000fea0003800000 */
[----:B------:R-:W-:Y:S01]  /*3660*/  UMOV UR5, 0x10 ;  /* 0x0000001000057882 */ /* 0x000fe20000000000 */
[----:B------:R-:W-:Y:S01]  /*3670*/  HFMA2 R0, -RZ, RZ, 0, 5.9604644775390625e-08 ;  /* 0x00000001ff007431 */ /* 0x000fe200000001ff */
[----:B------:R-:W-:-:S03]  /*3680*/  MOV R2, 0xffff ;  /* 0x0000ffff00027802 */ /* 0x000fc60000000f00 */
[----:B------:R-:W-:Y:S04]  /*3690*/  DEPBAR.LE SB1, 0x36 ;  /* 0x00009d800000791a */ /* 0x000fe80000000000 */
[----:B------:R-:W1:Y:S02]  /*36a0*/  UTCATOMSWS.FIND_AND_SET.ALIGN UP0, UR5, UR5 ;  /* 0x00000005000575e3 */ /* 0x000e640008000800 */
[----:B-1----:R-:W-:Y:S01]  /*36b0*/  MOV R3, UR5 ;  /* 0x0000000500037c02 */ /* 0x002fe20008000f00 */
[----:B------:R-:W-:Y:S06]  /*36c0*/  BRA.U UP0, `(.L_x_59) ;  /* 0x0000000100187547 */ /* 0x000fec000b800000 */
.L_x_60:
[----:B------:R-:W-:Y:S05]  /*36d0*/  NANOSLEEP 0x64 ;  /* 0x000000640000795d */ /* 0x000fea0003800000 */
[----:B------:R-:W-:-:S05]  /*36e0*/  UMOV UR5, 0x10 ;  /* 0x0000001000057882 */ /* 0x000fca0000000000 */
[----:B------:R-:W-:Y:S04]  /*36f0*/  DEPBAR.LE SB1, 0x36 ;  /* 0x00009d800000791a */ /* 0x000fe80000000000 */
[----:B------:R-:W1:Y:S02]  /*3700*/  UTCATOMSWS.FIND_AND_SET.ALIGN UP0, UR5, UR5 ;  /* 0x00000005000575e3 */ /* 0x000e640008000800 */
[----:B-1----:R-:W-:Y:S01]  /*3710*/  MOV R3, UR5 ;  /* 0x0000000500037c02 */ /* 0x002fe20008000f00 */
[----:B------:R-:W-:Y:S05]  /*3720*/  BRA.U !UP0, `(.L_x_60) ;  /* 0xfffffffd08e87547 */ /* 0x000fea000b83ffff */
.L_x_59:
[-C--:B------:R-:W-:Y:S02]  /*3730*/  SHF.L.U32 R2, R2, R3.reuse, RZ ;  /* 0x0000000302027219 */ /* 0x080fe400000006ff */
[----:B------:R-:W-:Y:S01]  /*3740*/  SHF.L.U32 R0, R0, R3, RZ ;  /* 0x0000000300007219 */ /* 0x000fe200000006ff */
[----:B------:R-:W-:Y:S02]  /*3750*/  IMAD.SHL.U32 R3, R3, 0x20, RZ ;  /* 0x0000002003037824 */ /* 0x000fe400078e00ff */
[----:B------:R1:W-:Y:S04]  /*3760*/  ATOMS.OR RZ, [UR4+0x14], R2 ;  /* 0x00001402ffff798c */ /* 0x0003e8000b000004 */
[----:B------:R1:W-:Y:S04]  /*3770*/  ATOMS.OR RZ, [UR4+0x18], R0 ;  /* 0x00001800ffff798c */ /* 0x0003e8000b000004 */
[----:B------:R1:W-:Y:S01]  /*3780*/  STS [UR48+0x180], R3 ;  /* 0x00018003ff007988 */ /* 0x0003e20008000830 */
[----:B------:R-:W-:Y:S05]  /*3790*/  BRA `(.L_x_58) ;  /* 0x0000000000107947 */ /* 0x000fea0003800000 */
.L_x_57:
[----:B------:R-:W-:Y:S02]  /*37a0*/  MOV R0, 0xffffffff ;  /* 0xffffffff00007802 */ /* 0x000fe40000000f00 */
[----:B------:R-:W-:-:S03]  /*37b0*/  MOV R2, 0x37e0 ;  /* 0x000037e000027802 */ /* 0x000fc60000000f00 */
[----:B------:R1:W-:Y:S04]  /*37c0*/  STS [UR48+0x180], R0 ;  /* 0x00018000ff007988 */ /* 0x0003e80008000830 */
[----:B-1-3-5:R-:W-:Y:S05]  /*37d0*/  CALL.REL.NOINC `($__internal_1_$__cuda_sm10x_tcgen05_guardrail_trap_phase_invalid_during_alloc) ;  /* 0x0000004800307944 */ /* 0x02afea0003c00000 */
.L_x_58:
[----:B------:R-:W-:Y:S05]  /*37e0*/  WARPSYNC.ALL ;  /* 0x0000000000007948 */ /* 0x000fea0003800000 */
[----:B------:R-:W2:Y:S01]  /*37f0*/  S2UR UR6, SR_CgaCtaId ;  /* 0x00000000000679c3 */ /* 0x000ea20000008800 */
[----:B------:R-:W-:Y:S01]  /*3800*/  UMOV UR4, 0x400 ;  /* 0x0000040000047882 */ /* 0x000fe20000000000 */
[----:B------:R-:W-:-:S06]  /*3810*/  NOP ;  /* 0x0000000000007918 */ /* 0x000fcc0000000000 */
[----:B------:R-:W-:Y:S06]  /*3820*/  BAR.ARV 0x6, 0xa0 ;  /* 0x0182800000007b1d */ /* 0x000fec0000002000 */
[----:B------:R-:W-:Y:S01]  /*3830*/  IMAD.MOV.U32 R8, RZ, RZ, 0x1 ;  /* 0x00000001ff087424 */ /* 0x000fe200078e00ff */
[----:B------:R-:W-:Y:S01]  /*3840*/  UMOV UR15, URZ ;  /* 0x000000ff000f7c82 */ /* 0x000fe20008000000 */
[----:B------:R-:W-:Y:S01]  /*3850*/  UMOV UR14, URZ ;  /* 0x000000ff000e7c82 */ /* 0x000fe20008000000 */
[----:B------:R-:W-:Y:S01]  /*3860*/  UMOV UR20, 0x0 ;  /* 0x0000000000147882 */ /* 0x000fe20000000000 */
[----:B------:R-:W-:Y:S01]  /*3870*/  UMOV UR21, 0x8100010 ;  /* 0x0810001000157882 */ /* 0x000fe20000000000 */
[----:B------:R-:W-:Y:S01]  /*3880*/  UMOV UR18, 0x0 ;  /* 0x0000000000127882 */ /* 0x000fe20000000000 */
[----:B------:R-:W-:Y:S01]  /*3890*/  UMOV UR19, 0x8100010 ;  /* 0x0810001000137882 */ /* 0x000fe20000000000 */
[----:B--2---:R-:W-:Y:S01]  /*38a0*/  ULEA UR6, UR6, UR4, 0x18 ;  /* 0x0000000406067291 */ /* 0x004fe2000f8ec0ff */
[----:B------:R-:W2:Y:S03]  /*38b0*/  LDCU.64 UR4, c[0x0][0x388] ;  /* 0x00007100ff0477ac */ /* 0x000ea60008000a00 */
[----:B------:R-:W-:-:S02]  /*38c0*/  UIADD3 UR9, UPT, UPT, UR6, 0x4400, URZ ;  /* 0x0000440006097890 */ /* 0x000fc4000fffe0ff */
[----:B------:R-:W-:-:S03]  /*38d0*/  UIADD3 UR10, UPT, UPT, UR6, 0x26400, URZ ;  /* 0x00026400060a7890 */ /* 0x000fc6000fffe0ff */
[----:B------:R-:W1:Y:S01]  /*38e0*/  LDS R9, [UR6+0x180] ;  /* 0x00018006ff097984 */ /* 0x000e620008000800 */
[----:B------:R-:W-:Y:S02]  /*38f0*/  USHF.R.U32.HI UR9, URZ, 0x4, UR9 ;  /* 0x00000004ff097899 */ /* 0x000fe40008011609 */
[----:B------:R-:W-:Y:S02]  /*3900*/  USHF.R.U32.HI UR10, URZ, 0x4, UR10 ;  /* 0x00000004ff0a7899 */ /* 0x000fe4000801160a */
[----:B------:R-:W-:Y:S02]  /*3910*/  ULOP3.LUT UR9, UR9, 0x3fff, URZ, 0xc0, !UPT ;  /* 0x00003fff09097892 */ /* 0x000fe4000f8ec0ff */
[----:B------:R-:W-:Y:S02]  /*3920*/  ULOP3.LUT UR10, UR10, 0x3fff, URZ, 0xc0, !UPT ;  /* 0x00003fff0a0a7892 */ /* 0x000fe4000f8ec0ff */
[----:B------:R-:W-:Y:S02]  /*3930*/  ULOP3.LUT UR9, UR9, 0x10000, URZ, 0xfc, !UPT ;  /* 0x0001000009097892 */ /* 0x000fe4000f8efcff */
[----:B--2---:R-:W-:-:S02]  /*3940*/  UIADD3 UR4, UPT, UPT, UR4, 0x3f, URZ ;  /* 0x0000003f04047890 */ /* 0x004fc4000fffe0ff */
[----:B------:R-:W-:Y:S02]  /*3950*/  ULOP3.LUT UR10, UR10, 0x10000, URZ, 0xfc, !UPT ;  /* 0x000100000a0a7892 */ /* 0x000fe4000f8efcff */
[----:B------:R-:W-:-:S04]  /*3960*/  USHF.R.S32.HI UR7, URZ, 0x1f, UR4 ;  /* 0x0000001fff077899 */ /* 0x000fc80008011404 */
[----:B------:R-:W-:-:S03]  /*3970*/  ULEA.HI UR7, UR7, UR4, URZ, 0x6 ;  /* 0x0000000407077291 */ /* 0x000fc6000f8f30ff */
[----:B------:R-:W2:Y:S01]  /*3980*/  LDCU UR4, c[0x0][0x390] ;  /* 0x00007200ff0477ac */ /* 0x000ea20008000800 */
[----:B------:R-:W-:-:S04]  /*3990*/  USHF.R.S32.HI UR7, URZ, 0x6, UR7 ;  /* 0x00000006ff077899 */ /* 0x000fc80008011407 */
[----:B------:R-:W-:Y:S02]  /*39a0*/  UIMAD UR7, UR7, UR5, URZ ;  /* 0x00000005070772a4 */ /* 0x000fe4000f8e02ff */
[----:B------:R-:W-:-:S04]  /*39b0*/  UIADD3 UR5, UPT, UPT, UR6, 0x138, URZ ;  /* 0x0000013806057890 */ /* 0x000fc8000fffe0ff */
[----:B------:R-:W-:Y:S01]  /*39c0*/  UPRMT UR5, URZ, 0x654, UR5 ;  /* 0x00000654ff057896 */ /* 0x000fe20008000005 */
[C---:B-1----:R-:W-:Y:S01]  /*39d0*/  VIADD R3, R9.reuse, 0x40 ;  /* 0x0000004009037836 */ /* 0x042fe20000000000 */
[----:B------:R-:W-:Y:S01]  /*39e0*/  LOP3.LUT R2, R9, 0xffff, RZ, 0xc0, !PT ;  /* 0x0000ffff09027812 */ /* 0x000fe200078ec0ff */
[----:B--2---:R-:W-:-:S03]  /*39f0*/  UIMAD UR4, UR7, UR4, URZ ;  /* 0x00000004070472a4 */ /* 0x004fc6000f8e02ff */
[----:B------:R-:W-:Y:S01]  /*3a00*/  LOP3.LUT R3, R3, 0xffff, RZ, 0xc0, !PT ;  /* 0x0000ffff03037812 */ /* 0x000fe200078ec0ff */
[----:B------:R-:W-:Y:S02]  /*3a10*/  UIADD3 UR16, UPT, UPT, UR4, -0x1, URZ ;  /* 0xffffffff04107890 */ /* 0x000fe4000fffe0ff */
[----:B------:R-:W-:Y:S02]  /*3a20*/  UISETP.GE.AND UP2, UPT, UR4, 0x1, UPT ;  /* 0x000000010400788c */ /* 0x000fe4000bf46270 */
[----:B------:R1:W-:Y:S02]  /*3a30*/  STL.64 [R1], R2 ;  /* 0x0000000201007387 */ /* 0x0003e40000100a00 */
[----:B-1----:R-:W-:-:S07]  /*3a40*/  CS2R R2, SRZ ;  /* 0x0000000000027805 */ /* 0x002fce000001ff00 */
.L_x_67:
[----:B-1----:R-:W-:-:S04]  /*3a50*/  SHF.L.U32 R5, R3, 0x1f, RZ ;  /* 0x0000001f03057819 */ /* 0x002fc800000006ff */
[----:B------:R-:W1:Y:S02]  /*3a60*/  SYNCS.PHASECHK.TRANS64.TRYWAIT P0, [UR6+0x130], R5 ;  /* 0x00013005ff0075a7 */ /* 0x000e640008001106 */
[----:B-12---:R-:W-:Y:S05]  /*3a70*/  @!P0 BRA `(.L_x_61) ;  /* 0x0000004000788947 */ /* 0x006fea0003800000 */
.L_x_142:
[----:B-1----:R-:W1:Y:S01]  /*3a80*/  LDS.128 R4, [UR6+0x170] ;  /* 0x00017006ff047984 */ /* 0x002e620008000c00 */
[----:B------:R-:W-:Y:S01]  /*3a90*/  ULEA UR8, UR15, UR6, 0x3 ;  /* 0x000000060f087291 */ /* 0x000fe2000f8e18ff */
[----:B------:R-:W-:Y:S01]  /*3aa0*/  SHF.L.U32 R0, R8, 0x1f, RZ ;  /* 0x0000001f08007819 */ /* 0x000fe200000006ff */
[----:B------:R-:W-:Y:S01]  /*3ab0*/  @!PT LDS RZ, [RZ] ;  /* 0x00000000fffff984 */ /* 0x000fe20000000800 */
[----:B------:R-:W-:Y:S01]  /*3ac0*/  @!PT LDS RZ, [RZ] ;  /* 0x00000000fffff984 */ /* 0x000fe20000000800 */
[----:B------:R-:W-:Y:S01]  /*3ad0*/  @!PT LDS RZ, [RZ] ;  /* 0x00000000fffff984 */ /* 0x000fe20000000800 */
[----:B------:R-:W-:Y:S01]  /*3ae0*/  @!PT LDS RZ, [RZ] ;  /* 0x00000000fffff984 */ /* 0x000fe20000000800 */
[----:B------:R2:W-:Y:S06]  /*3af0*/  MEMBAR.ALL.CTA ;  /* 0x0000000000007992 */ /* 0x0005ec0000008000 */
[----:B--2---:R-:W2:Y:S02]  /*3b00*/  FENCE.VIEW.ASYNC.S ;  /* 0x00000000000073c6 */ /* 0x004ea40000000000 */
[----:B--2---:R-:W-:Y:S01]  /*3b10*/  SYNCS.ARRIVE.TRANS64.RED.A1T0 RZ, [UR5], RZ ;  /* 0x000000ffffff79a7 */ /* 0x004fe20008100405 */
[----:B------:R-:W2:Y:S01]  /*3b20*/  SYNCS.PHASECHK.TRANS64.TRYWAIT P0, [UR8+0x150], R0 ;  /* 0x00015000ff0075a7 */ /* 0x000ea20008001108 */
[----:B-1----:R-:W-:Y:S01]  /*3b30*/  LOP3.LUT P2, RZ, R6, 0x1, RZ, 0xc0, !PT ;  /* 0x0000000106ff7812 */ /* 0x002fe2000784c0ff */
[----:B--2---:R-:W-:-:S12]  /*3b40*/  @!P0 BRA `(.L_x_62) ;  /* 0x00000040005c8947 */ /* 0x004fd80003800000 */
.L_x_144:
[----:B------:R-:W-:Y:S05]  /*3b50*/  BRA.U !UP2, `(.L_x_63) ;  /* 0x000000010ac47547 */ /* 0x000fea000b800000 */
[----:B-1----:R-:W-:Y:S01]  /*3b60*/  IMAD.U32 R0, RZ, RZ, UR15 ;  /* 0x0000000fff007e24 */ /* 0x002fe2000f8e00ff */
[----:B------:R-:W-:-:S04]  /*3b70*/  ULEA UR4, UR14, UR6, 0x3 ;  /* 0x000000060e047291 */ /* 0x000fc8000f8e18ff */
[----:B------:R-:W-:Y:S02]  /*3b80*/  LEA R4, R0, R1, 0x2 ;  /* 0x0000000100047211 */ /* 0x000fe400078e10ff */
[----:B------:R-:W-:-:S04]  /*3b90*/  SHF.L.U32 R0, R2, 0x1f, RZ ;  /* 0x0000001f02007819 */ /* 0x000fc800000006ff */
[----:B------:R-:W5:Y:S01]  /*3ba0*/  LDL R4, [R4] ;  /* 0x0000000004047983 */ /* 0x000f620000100800 */
[----:B------:R1:W2:Y:S01]  /*3bb0*/  SYNCS.PHASECHK.TRANS64.TRYWAIT P1, [UR4], R0 ;  /* 0x00000000ff0075a7 */ /* 0x0002a20008021104 */
[----:B------:R-:W-:Y:S01]  /*3bc0*/  UPLOP3.LUT UP3, UPT, UPT, UPT, UPT, 0x40, 0x4 ;  /* 0x000000000004789c */ /* 0x000fe20003f6e870 */
[----:B------:R-:W-:Y:S01]  /*3bd0*/  UMOV UR13, UR16 ;  /* 0x00000010000d7c82 */ /* 0x000fe20008000000 */
[----:B------:R-:W-:-:S09]  /*3be0*/  UMOV UR12, UR14 ;  /* 0x0000000e000c7c82 */ /* 0x000fd20008000000 */
.L_x_66:
[----:B------:R-:W-:Y:S01]  /*3bf0*/  ULEA UR7, UR12, UR6, 0x3 ;  /* 0x000000060c077291 */ /* 0x000fe2000f8e18ff */
[----:B-12-4-:R-:W-:Y:S11]  /*3c00*/  @P1 BRA `(.L_x_64) ;  /* 0x00000000000c1947 */ /* 0x016ff60003800000 */
[----:B------:R-:W-:Y:S04]  /*3c10*/  SHF.L.U32 R5, R2, 0x1f, RZ ;  /* 0x0000001f02057819 */ /* 0x000fe800000006ff */
[----:B------:R-:W2:Y:S02]  /*3c20*/  SYNCS.PHASECHK.TRANS64.TRYWAIT P0, [UR7], R5 ;  /* 0x00000005ff0075a7 */ /* 0x000ea40008001107 */
[----:B--2---:R-:W-:Y:S05]  /*3c30*/  @!P0 BRA `(.L_x_65) ;  /* 0x0000004000388947 */ /* 0x004fea0003800000 */
.L_x_64:
[----:B------:R-:W-:Y:S01]  /*3c40*/  UISETP.NE.AND UP0, UPT, UR13, URZ, UPT ;  /* 0x000000ff0d00728c */ /* 0x000fe2000bf05270 */
[----:B------:R-:W-:Y:S01]  /*3c50*/  PLOP3.LUT P1, PT, PT, PT, PT, 0x80, 0x8 ;  /* 0x000000000008781c */ /* 0x000fe20003f2f070 */
[----:B------:R-:W-:Y:S02]  /*3c60*/  UIADD3 UR14, UPT, UPT, UR12, 0x1, URZ ;  /* 0x000000010c0e7890 */ /* 0x000fe4000fffe0ff */
[----:B------:R-:W-:Y:S02]  /*3c70*/  ULEA UR22, UR12, UR10, 0x8 ;  /* 0x0000000a0c167291 */ /* 0x000fe4000f8e40ff */
[----:B------:R-:W-:Y:S01]  /*3c80*/  UISETP.NE.AND UP1, UPT, UR14, 0x11, UPT ;  /* 0x000000110e00788c */ /* 0x000fe2000bf25270 */
[----:B------:R-:W-:Y:S01]  /*3c90*/  PLOP3.LUT P0, PT, PT, PT, UP0, 0x80, 0x8 ;  /* 0x000000000008781c */ /* 0x000fe20003f0f008 */
[----:B------:R-:W-:Y:S02]  /*3ca0*/  ULEA UR24, UR12, UR9, 0x9 ;  /* 0x000000090c187291 */ /* 0x000fe4000f8e48ff */
[----:B------:R-:W-:Y:S02]  /*3cb0*/  USEL UR11, URZ, 0x1, UP1 ;  /* 0x00000001ff0b7887 */ /* 0x000fe40008800000 */
[----:B------:R-:W-:Y:S02]  /*3cc0*/  USEL UR14, UR14, URZ, UP1 ;  /* 0x000000ff0e0e7287 */ /* 0x000fe40008800000 */
[----:B------:R-:W-:Y:S02]  /*3cd0*/  UIADD3 UR26, UPT, UPT, UR22, 0x2, URZ ;  /* 0x00000002161a7890 */ /* 0x000fe4000fffe0ff */
[----:B------:R-:W-:Y:S01]  /*3ce0*/  @UP0 ULEA UR4, UR14, UR6, 0x3 ;  /* 0x000000060e040291 */ /* 0x000fe2000f8e18ff */
[----:B------:R-:W-:Y:S01]  /*3cf0*/  LOP3.LUT R2, R2, UR11, RZ, 0x3c, !PT ;  /* 0x0000000b02027c12 */ /* 0x000fe2000f8e3cff */
[----:B------:R-:W-:Y:S02]  /*3d00*/  UIADD3 UR28, UPT, UPT, UR24, 0x2, URZ ;  /* 0x00000002181c7890 */ /* 0x000fe4000fffe0ff */
[----:B------:R-:W-:Y:S01]  /*3d10*/  UIADD3 UR17, UPT, UPT, UR7, 0x88, URZ ;  /* 0x0000008807117890 */ /* 0x000fe2000fffe0ff */
[----:B-1----:R-:W-:Y:S01]  /*3d20*/  @P0 SHF.L.U32 R0, R2, 0x1f, RZ ;  /* 0x0000001f02000819 */ /* 0x002fe200000006ff */
[----:B------:R-:W-:Y:S01]  /*3d30*/  UIADD3 UR7, UPT, UPT, UR13, 0x1, URZ ;  /* 0x000000010d077890 */ /* 0x000fe2000fffe0ff */
[----:B------:R-:W-:Y:S02]  /*3d40*/  UMOV UR23, 0x80004020 ;  /* 0x8000402000177882 */ /* 0x000fe40000000000 */
[----:B------:R4:W1:Y:S01]  /*3d50*/  @P0 SYNCS.PHASECHK.TRANS64.TRYWAIT P1, [UR4], R0 ;  /* 0x00000000ff0005a7 */ /* 0x0008620008021104 */
[----:B------:R-:W-:Y:S11]  /*3d60*/  ELECT P0, URZ, PT ;  /* 0x0000000000ff782f */ /* 0x000ff60003800000 */
[----:B------:R-:W-:Y:S02]  /*3d70*/  @!UPT UIADD3 URZ, UPT, UPT, URZ, URZ, URZ ;  /* 0x000000fffffff290 */ /* 0x000fe4000fffe0ff */
[C---:B-----5:R-:W-:Y:S02]  /*3d80*/  @P0 R2UR.BROADCAST UR11, R4.reuse ;  /* 0x00000000040b02ca */ /* 0x060fe400008e0000 */
[----:B------:R-:W-:Y:S11]  /*3d90*/  ELECT P0, URZ, PT ;  /* 0x0000000000ff782f */ /* 0x000ff60003800000 */
[----:B------:R-:W-:Y:S02]  /*3da0*/  @!UPT UIADD3 URZ, UPT, UPT, URZ, URZ, URZ ;  /* 0x000000fffffff290 */ /* 0x000fe4000fffe0ff */
[----:B------:R-:W-:Y:S01]  /*3db0*/  @P0 R2UR.BROADCAST UR4, R4 ;  /* 0x00000000040402ca */ /* 0x000fe200008e0000 */
[----:B------:R-:W-:Y:S02]  /*3dc0*/  UISETP.GT.U32.AND UP0, UPT, UR7, 0x1, UPT ;  /* 0x000000010700788c */ /* 0x000fe4000bf04070 */
[----:B------:R-:W-:Y:S01]  /*3dd0*/  UIADD3 UR13, UPT, UPT, UR13, -0x1, URZ ;  /* 0xffffffff0d0d7890 */ /* 0x000fe2000fffe0ff */
[----:B------:R-:W-:Y:S01]  /*3de0*/  UMOV UR25, 0x80004020 ;  /* 0x8000402000197882 */ /* 0x000fe20000000000 */
[----:B------:R-:W-:Y:S01]  /*3df0*/  UMOV UR27, 0x80004020 ;  /* 0x80004020001b7882 */ /* 0x000fe20000000000 */
[----:B------:R-:W-:Y:S01]  /*3e00*/  UMOV UR29, 0x80004020 ;  /* 0x80004020001d7882 */ /* 0x000fe20000000000 */
[----:B------:R-:W-:Y:S01]  /*3e10*/  UMOV UR12, UR14 ;  /* 0x0000000e000c7c82 */ /* 0x000fe20008000000 */
[----:B------:R4:W-:Y:S01]  /*3e20*/  UTCQMMA gdesc[UR24], gdesc[UR22], tmem[UR11], tmem[UR20], idesc[UR21], UP3 ;  /* 0x00ff1416180075ea */ /* 0x0009e2000980030b */
[----:B------:R-:W-:Y:S04]  /*3e30*/  UPLOP3.LUT UP3, UPT, UPT, UPT, UPT, 0x80, 0x8 ;  /* 0x000000000008789c */ /* 0x000fe80003f6f070 */
[----:B------:R4:W-:Y:S01]  /*3e40*/  UTCQMMA gdesc[UR28], gdesc[UR26], tmem[UR4], tmem[UR18], idesc[UR19], UPT ;  /* 0x00ff121a1c0075ea */ /* 0x0009e2000b800304 */
[----:B------:R4:W-:Y:S01]  /*3e50*/  UTCBAR [UR17], URZ ;  /* 0x000000ff110073e9 */ /* 0x0009e200080000ff */
[----:B------:R-:W-:Y:S05]  /*3e60*/  BRA.U UP0, `(.L_x_66) ;  /* 0xfffffffd00607547 */ /* 0x000fea000b83ffff */
.L_x_63:
[----:B------:R-:W-:Y:S01]  /*3e70*/  UIADD3 UR15, UPT, UPT, UR15, 0x1, URZ ;  /* 0x000000010f0f7890 */ /* 0x000fe2000fffe0ff */
[----:B------:R-:W-:Y:S01]  /*3e80*/  LOP3.LUT R3, R3, 0x1, RZ, 0x3c, !PT ;  /* 0x0000000103037812 */ /* 0x000fe200078e3cff */
[----:B------:R-:W-:Y:S02]  /*3e90*/  UIADD3 UR8, UPT, UPT, UR8, 0x140, URZ ;  /* 0x0000014008087890 */ /* 0x000fe4000fffe0ff */
[----:B------:R-:W-:-:S04]  /*3ea0*/  UISETP.NE.AND UP0, UPT, UR15, 0x2, UPT ;  /* 0x000000020f00788c */ /* 0x000fc8000bf05270 */
[----:B----4-:R-:W-:Y:S02]  /*3eb0*/  USEL UR4, URZ, 0x1, UP0 ;  /* 0x00000001ff047887 */ /* 0x010fe40008000000 */
[----:B------:R-:W-:Y:S01]  /*3ec0*/  USEL UR15, UR15, URZ, UP0 ;  /* 0x000000ff0f0f7287 */ /* 0x000fe20008000000 */
[----:B------:R2:W-:Y:S03]  /*3ed0*/  UTCBAR [UR8], URZ ;  /* 0x000000ff080073e9 */ /* 0x0005e600080000ff */
[----:B------:R-:W-:Y:S01]  /*3ee0*/  LOP3.LUT R8, R8, UR4, RZ, 0x3c, !PT ;  /* 0x0000000408087c12 */ /* 0x000fe2000f8e3cff */
[----:B------:R-:W-:Y:S07]  /*3ef0*/  @P2 BRA `(.L_x_67) ;  /* 0xfffffff800d42947 */ /* 0x000fee000383ffff */
[----:B------:R-:W4:Y:S01]  /*3f00*/  S2UR UR4, SR_CgaCtaId ;  /* 0x00000000000479c3 */ /* 0x000f220000008800 */
[----:B------:R-:W-:Y:S01]  /*3f10*/  ELECT P0, URZ, PT ;  /* 0x0000000000ff782f */ /* 0x000fe20003800000 */
[----:B-1----:R-:W-:Y:S01]  /*3f20*/  IMAD.MOV.U32 R0, RZ, RZ, 0x1 ;  /* 0x00000001ff007424 */ /* 0x002fe200078e00ff */
[----:B------:R-:W-:Y:S01]  /*3f30*/  UIADD3 UR6, UPT, UPT, UR6, 0x150, URZ ;  /* 0x0000015006067890 */ /* 0x000fe2000fffe0ff */
[----:B------:R-:W-:Y:S01]  /*3f40*/  SHF.L.U32 R3, R8, 0x1f, RZ ;  /* 0x0000001f08037819 */ /* 0x000fe200000006ff */
[----:B------:R-:W-:-:S03]  /*3f50*/  UMOV UR5, 0x40 ;  /* 0x0000004000057882 */ /* 0x000fc60000000000 */
[----:B------:R-:W-:Y:S01]  /*3f60*/  UVIRTCOUNT.DEALLOC.SMPOOL 0x80 ;  /* 0x000000800000784c */ /* 0x000fe20000000000 */
[----:B----4-:R-:W-:Y:S02]  /*3f70*/  ULEA UR4, UR4, UR5, 0x18 ;  /* 0x0000000504047291 */ /* 0x010fe4000f8ec0ff */
[----:B------:R-:W-:-:S07]  /*3f80*/  ULEA UR5, UR15, UR6, 0x3 ;  /* 0x000000060f057291 */ /* 0x000fce000f8e18ff */
[----:B------:R1:W-:Y:S02]  /*3f90*/  @P0 STS.U8 [UR4+0x1c], R0 ;  /* 0x00001c00ff000988 */ /* 0x0003e40008000004 */
[----:B------:R-:W4:Y:S02]  /*3fa0*/  SYNCS.PHASECHK.TRANS64.TRYWAIT P0, [UR5], R3 ;  /* 0x00000003ff0075a7 */ /* 0x000f240008001105 */
[----:B-1--4-:R-:W-:Y:S05]  /*3fb0*/  @!P0 BRA `(.L_x_68) ;  /* 0x0000003c00708947 */ /* 0x012fea0003800000 */
.L_x_147:
[----:B------:R-:W-:-:S04]  /*3fc0*/  UIADD3 UR7, UPT, UPT, UR15, 0x1, URZ ;  /* 0x000000010f077890 */ /* 0x000fc8000fffe0ff */
[----:B------:R-:W-:-:S04]  /*3fd0*/  UISETP.NE.AND UP0, UPT, UR7, 0x2, UPT ;  /* 0x000000020700788c */ /* 0x000fc8000bf05270 */
[----:B------:R-:W-:Y:S02]  /*3fe0*/  USEL UR5, URZ, 0x1, UP0 ;  /* 0x00000001ff057887 */ /* 0x000fe40008000000 */
[----:B------:R-:W-:-:S04]  /*3ff0*/  USEL UR7, UR7, URZ, UP0 ;  /* 0x000000ff07077287 */ /* 0x000fc80008000000 */
[----:B------:R-:W-:Y:S01]  /*4000*/  ULEA UR7, UR7, UR6, 0x3 ;  /* 0x0000000607077291 */ /* 0x000fe2000f8e18ff */
[----:B-1----:R-:W-:-:S04]  /*4010*/  LOP3.LUT R3, R8, UR5, RZ, 0x3c, !PT ;  /* 0x0000000508037c12 */ /* 0x002fc8000f8e3cff */
[----:B------:R-:W-:-:S04]  /*4020*/  SHF.L.U32 R3, R3, 0x1f, RZ ;  /* 0x0000001f03037819 */ /* 0x000fc800000006ff */
[----:B------:R-:W1:Y:S02]  /*4030*/  SYNCS.PHASECHK.TRANS64.TRYWAIT P0, [UR7], R3 ;  /* 0x00000003ff0075a7 */ /* 0x000e640008001107 */
[----:B-1----:R-:W-:Y:S05]  /*4040*/  @!P0 BRA `(.L_x_69) ;  /* 0x0000003c00648947 */ /* 0x002fea0003800000 */
.L_x_149:
[----:B------:R-:W-:Y:S01]  /*4050*/  NOP ;  /* 0x0000000000007918 */ /* 0x000fe20000000000 */
[----:B-1----:R-:W1:Y:S01]  /*4060*/  LDS R0, [UR4+0x14] ;  /* 0x00001404ff007984 */ /* 0x002e620008000800 */
[----:B------:R-:W-:Y:S01]  /*4070*/  LOP3.LUT R2, R9, 0xffff, RZ, 0xc0, !PT ;  /* 0x0000ffff09027812 */ /* 0x000fe200078ec0ff */
[----:B------:R-:W-:Y:S02]  /*4080*/  IMAD.MOV.U32 R3, RZ, RZ, 0xffff ;  /* 0x0000ffffff037424 */ /* 0x000fe400078e00ff */
[----:B------:R-:W-:Y:S01]  /*4090*/  IMAD.MOV.U32 R5, RZ, RZ, 0x1 ;  /* 0x00000001ff057424 */ /* 0x000fe200078e00ff */
[----:B------:R-:W-:-:S04]  /*40a0*/  SHF.R.U32.HI R2, RZ, 0x5, R2 ;  /* 0x00000005ff027819 */ /* 0x000fc80000011602 */
[-C--:B------:R-:W-:Y:S02]  /*40b0*/  SHF.L.U32 R3, R3, R2.reuse, RZ ;  /* 0x0000000203037219 */ /* 0x080fe400000006ff */
[----:B------:R-:W-:Y:S02]  /*40c0*/  SHF.L.U32 R5, R5, R2, RZ ;  /* 0x0000000205057219 */ /* 0x000fe400000006ff */
[----:B-1----:R-:W-:-:S04]  /*40d0*/  LOP3.LUT R0, R0, R3, RZ, 0xc0, !PT ;  /* 0x0000000300007212 */ /* 0x002fc800078ec0ff */
[----:B------:R-:W-:-:S13]  /*40e0*/  ISETP.NE.AND P0, PT, R0, R3, PT ;  /* 0x000000030000720c */ /* 0x000fda0003f05270 */
[----:B------:R-:W-:Y:S05]  /*40f0*/  @P0 BRA `(.L_x_70) ;  /* 0x00000000005c0947 */ /* 0x000fea0003800000 */
[----:B------:R-:W1:Y:S02]  /*4100*/  LDS R0, [UR4+0x18] ;  /* 0x00001804ff007984 */ /* 0x000e640008000800 */
[----:B-1----:R-:W-:-:S04]  /*4110*/  LOP3.LUT R0, R0, R5, RZ, 0xc0, !PT ;  /* 0x0000000500007212 */ /* 0x002fc800078ec0ff */
[----:B------:R-:W-:-:S13]  /*4120*/  ISETP.NE.AND P0, PT, R0, R5, PT ;  /* 0x000000050000720c */ /* 0x000fda0003f05270 */
[----:B------:R-:W-:Y:S05]  /*4130*/  @P0 BRA `(.L_x_71) ;  /* 0x0000000000400947 */ /* 0x000fea0003800000 */
[----:B--2---:R-:W-:Y:S01]  /*4140*/  R2UR UR8, R3 ;  /* 0x00000000030872ca */ /* 0x004fe200000e0000 */
[----:B------:R-:W1:Y:S01]  /*4150*/  S2R R2, SR_LANEID ;  /* 0x0000000000027919 */ /* 0x000e620000000000 */
[----:B------:R-:W-:Y:S01]  /*4160*/  LOP3.LUT R5, RZ, R5, RZ, 0x33, !PT ;  /* 0x00000005ff057212 */ /* 0x000fe200078e33ff */
[----:B------:R-:W-:Y:S02]  /*4170*/  VOTEU.ANY UR7, UPT, PT ;  /* 0x0000000000077886 */ /* 0x000fe400038e0100 */
[----:B------:R-:W-:Y:S01]  /*4180*/  UFLO.U32 UR7, UR7 ;  /* 0x00000007000772bd */ /* 0x000fe200080e0000 */
[----:B------:R-:W2:Y:S07]  /*4190*/  REDUX UR5, R5 ;  /* 0x00000000050573c4 */ /* 0x000eae0000000000 */
[----:B------:R-:W-:-:S06]  /*41a0*/  ULOP3.LUT UR8, URZ, UR8, URZ, 0x33, !UPT ;  /* 0x00000008ff087292 */ /* 0x000fcc000f8e33ff */
[----:B------:R-:W-:-:S04]  /*41b0*/  IMAD.U32 R0, RZ, RZ, UR8 ;  /* 0x00000008ff007e24 */ /* 0x000fc8000f8e00ff */
[----:B------:R-:W4:Y:S02]  /*41c0*/  REDUX UR6, R0 ;  /* 0x00000000000673c4 */ /* 0x000f240000000000 */
[----:B------:R1:W-:Y:S02]  /*41d0*/  UTCATOMSWS.AND URZ, UR8 ;  /* 0x0000000800ff79e3 */ /* 0x0003e40008000000 */
[----:B-1----:R-:W-:Y:S01]  /*41e0*/  ISETP.EQ.U32.AND P0, PT, R2, UR7, PT ;  /* 0x0000000702007c0c */ /* 0x002fe2000bf02070 */
[----:B--2---:R-:W-:Y:S02]  /*41f0*/  IMAD.U32 R2, RZ, RZ, UR5 ;  /* 0x00000005ff027e24 */ /* 0x004fe4000f8e00ff */
[----:B----4-:R-:W-:-:S10]  /*4200*/  IMAD.U32 R3, RZ, RZ, UR6 ;  /* 0x00000006ff037e24 */ /* 0x010fd4000f8e00ff */
[----:B------:R1:W-:Y:S04]  /*4210*/  @P0 ATOMS.AND RZ, [UR4+0x14], R3 ;  /* 0x00001403ffff098c */ /* 0x0003e8000a800004 */
[----:B------:R1:W-:Y:S01]  /*4220*/  @P0 ATOMS.AND RZ, [UR4+0x18], R2 ;  /* 0x00001802ffff098c */ /* 0x0003e2000a800004 */
[----:B------:R-:W-:Y:S05]  /*4230*/  BRA `(.L_x_72) ;  /* 0x0000000000147947 */ /* 0x000fea0003800000 */
.L_x_71:
[----:B------:R-:W-:Y:S02]  /*4240*/  MOV R2, 0x4260 ;  /* 0x0000426000027802 */ /* 0x000fe40000000f00 */
[----:B--23-5:R-:W-:Y:S05]  /*4250*/  CALL.REL.NOINC `($__internal_0_$__cuda_sm10x_tcgen05_guardrail_trap_col_being_dealloced_not_returned_by_alloc) ;  /* 0x0000003c00847944 */ /* 0x02cfea0003c00000 */
[----:B------:R-:W-:Y:S05]  /*4260*/  BRA `(.L_x_72) ;  /* 0x0000000000087947 */ /* 0x000fea0003800000 */
.L_x_70:
[----:B------:R-:W-:Y:S02]  /*4270*/  MOV R2, 0x4290 ;  /* 0x0000429000027802 */ /* 0x000fe40000000f00 */
[----:B--23-5:R-:W-:Y:S05]  /*4280*/  CALL.REL.NOINC `($__internal_2_$__cuda_sm10x_tcgen05_guardrail_trap_unallocated_columns_being_dealloced) ;  /* 0x0000003c00907944 */ /* 0x02cfea0003c00000 */
.L_x_72:
[----:B------:R-:W-:Y:S01]  /*4290*/  NOP ;  /* 0x0000000000007918 */ /* 0x000fe20000000000 */
[----:B------:R-:W-:Y:S05]  /*42a0*/  EXIT ;  /* 0x000000000000794d */ /* 0x000fea0003800000 */
.L_x_56:
[----:B------:R-:W-:-:S09]  /*42b0*/  UISETP.NE.OR UP1, UPT, UR6, 0x3, !UP1 ;  /* 0x000000030600788c */ /* 0x000fd2000cf25670 */
[----:B------:R-:W-:Y:S05]  /*42c0*/  BRA.U UP1, `(.L_x_73) ;  /* 0x0000000901e07547 */ /* 0x000fea000b800000 */
[----:B------:R-:W1:Y:S01]  /*42d0*/  LDC.64 R8, c[0x0][0x888] ;  /* 0x00022200ff087b82 */ /* 0x000e620000000a00 */
[----:B------:R-:W-:Y:S01]  /*42e0*/  UMOV UR14, 0x400 ;  /* 0x00000400000e7882 */ /* 0x000fe20000000000 */
[----:B------:R-:W-:Y:S01]  /*42f0*/  IMAD.MOV.U32 R31, RZ, RZ, 0x1 ;  /* 0x00000001ff1f7424 */ /* 0x000fe200078e00ff */
[----:B------:R-:W-:Y:S01]  /*4300*/  ULEA UR14, UR48, UR14, 0x18 ;  /* 0x0000000e300e7291 */ /* 0x000fe2000f8ec0ff */
[----:B------:R-:W-:Y:S01]  /*4310*/  IMAD.MOV.U32 R30, RZ, RZ, RZ ;  /* 0x000000ffff1e7224 */ /* 0x000fe200078e00ff */
[----:B------:R-:W-:Y:S01]  /*4320*/  UPLOP3.LUT UP0, UPT, UPT, UPT, UPT, 0x40, 0x4 ;  /* 0x000000000004789c */ /* 0x000fe20003f0e870 */
[----:B------:R-:W-:Y:S01]  /*4330*/  IMAD.MOV.U32 R28, RZ, RZ, 0x2000 ;  /* 0x00002000ff1c7424 */ /* 0x000fe200078e00ff */
[----:B------:R-:W-:Y:S01]  /*4340*/  UIADD3 UR4, UPT, UPT, UR14, 0x110, URZ ;  /* 0x000001100e047890 */ /* 0x000fe2000fffe0ff */
[----:B------:R-:W2:Y:S01]  /*4350*/  LDC R0, c[0x0][0xb30] ;  /* 0x0002cc00ff007b82 */ /* 0x000ea20000000800 */
[----:B------:R-:W-:Y:S02]  /*4360*/  UIADD3 UR16, UPT, UPT, UR14, 0x138, URZ ;  /* 0x000001380e107890 */ /* 0x000fe4000fffe0ff */
[----:B------:R-:W-:-:S02]  /*4370*/  UPRMT UR48, UR48, 0x654, UR4 ;  /* 0x0000065430307896 */ /* 0x000fc40008000004 */
[----:B------:R-:W-:-:S03]  /*4380*/  UPRMT UR16, URZ, 0x654, UR16 ;  /* 0x00000654ff107896 */ /* 0x000fc60008000010 */
[----:B------:R-:W4:Y:S08]  /*4390*/  LDC R23, c[0x0][0x370] ;  /* 0x0000dc00ff177b82 */ /* 0x000f300000000800 */
[----:B------:R-:W3:Y:S01]  /*43a0*/  LDC R2, c[0x0][0xb0c] ;  /* 0x0002c300ff027b82 */ /* 0x000ee20000000800 */
[----:B-1----:R-:W-:-:S04]  /*43b0*/  ISETP.NE.U32.AND P0, PT, R8, RZ, PT ;  /* 0x000000ff0800720c */ /* 0x002fc80003f05070 */
[----:B------:R-:W-:-:S03]  /*43c0*/  ISETP.NE.AND.EX P0, PT, R9, RZ, PT, P0 ;  /* 0x000000ff0900720c */ /* 0x000fc60003f05300 */
[----:B------:R-:W1:Y:S01]  /*43d0*/  LDC R18, c[0x0][0xb20] ;  /* 0x0002c800ff127b82 */ /* 0x000e620000000800 */
[----:B--2---:R-:W-:-:S07]  /*43e0*/  ISETP.NE.AND P1, PT, R0, 0x1, PT ;  /* 0x000000010000780c */ /* 0x004fce0003f25270 */
[----:B------:R-:W2:Y:S02]  /*43f0*/  LDC.64 R32, c[0x0][0x348] ;  /* 0x0000d200ff207b82 */ /* 0x000ea40000000a00 */
[----:B------:R-:W-:-:S06]  /*4400*/  VOTEU.ANY UP2, P0 ;  /* 0x0000000000ff7886 */ /* 0x000fcc0000040100 */
[----:B------:R-:W1:Y:S08]  /*4410*/  LDC.64 R20, c[0x0][0xb10] ;  /* 0x0002c400ff147b82 */ /* 0x000e700000000a00 */
[----:B------:R-:W1:Y:S08]  /*4420*/  LDC.64 R6, c[0x0][0xb18] ;  /* 0x0002c600ff067b82 */ /* 0x000e700000000a00 */
[----:B------:R-:W1:Y:S08]  /*4430*/  LDC.64 R4, c[0x0][0xb28] ;  /* 0x0002ca00ff047b82 */ /* 0x000e700000000a00 */
[----:B------:R-:W1:Y:S08]  /*4440*/  LDC.64 R16, c[0x0][0x890] ;  /* 0x00022400ff107b82 */ /* 0x000e700000000a00 */
[----:B---34-:R-:W1:Y:S02]  /*4450*/  LDC R22, c[0x0][0x374] ;  /* 0x0000dd00ff167b82 */ /* 0x018e640000000800 */
.L_x_81:
[----:B------:R-:W-:Y:S04]  /*4460*/  SHF.L.U32 R3, R30, 0x1f, RZ ;  /* 0x0000001f1e037819 */ /* 0x000fe800000006ff */
[----:B---3--:R-:W3:Y:S02]  /*4470*/  SYNCS.PHASECHK.TRANS64.TRYWAIT P0, [UR14+0x130], R3 ;  /* 0x00013003ff0075a7 */ /* 0x008ee4000800110e */
[----:B---3--:R-:W-:Y:S05]  /*4480*/  @!P0 BRA `(.L_x_74) ;  /* 0x00000038006c8947 */ /* 0x008fea0003800000 */
.L_x_151:
[----:B------:R-:W-:Y:S01]  /*4490*/  ISETP.GE.AND P0, PT, R72, 0x1, PT ;  /* 0x000000014800780c */ /* 0x000fe20003f06270 */
[----:B------:R-:W4:Y:S01]  /*44a0*/  LDS.128 R24, [UR14+0x170] ;  /* 0x0001700eff187984 */ /* 0x000f220008000c00 */
[C---:B-1----:R-:W-:Y:S02]  /*44b0*/  ISETP.NE.U32.AND P5, PT, R16.reuse, RZ, PT ;  /* 0x000000ff1000720c */ /* 0x042fe40003fa5070 */
[----:B------:R-:W-:Y:S02]  /*44c0*/  ISETP.NE.U32.AND P4, PT, R16, RZ, PT ;  /* 0x000000ff1000720c */ /* 0x000fe40003f85070 */
[C---:B------:R-:W-:Y:S02]  /*44d0*/  ISETP.NE.AND.EX P5, PT, R17.reuse, RZ, PT, P5 ;  /* 0x000000ff1100720c */ /* 0x040fe40003fa5350 */
[----:B------:R-:W-:Y:S01]  /*44e0*/  ISETP.NE.AND.EX P4, PT, R17, RZ, PT, P4 ;  /* 0x000000ff1100720c */ /* 0x000fe20003f85340 */
[----:B------:R-:W-:Y:S01]  /*44f0*/  @!PT LDS RZ, [RZ] ;  /* 0x00000000fffff984 */ /* 0x000fe20000000800 */
[----:B------:R-:W-:Y:S01]  /*4500*/  @!PT LDS RZ, [RZ] ;  /* 0x00000000fffff984 */ /* 0x000fe20000000800 */
[----:B------:R-:W-:Y:S01]  /*4510*/  @!PT LDS RZ, [RZ] ;  /* 0x00000000fffff984 */ /* 0x000fe20000000800 */
[----:B------:R-:W-:Y:S01]  /*4520*/  @!PT LDS RZ, [RZ] ;  /* 0x00000000fffff984 */ /* 0x000fe20000000800 */
[----:B------:R1:W-:Y:S06]  /*4530*/  MEMBAR.ALL.CTA ;  /* 0x0000000000007992 */ /* 0x0003ec0000008000 */
[----:B-1----:R-:W1:Y:S01]  /*4540*/  FENCE.VIEW.ASYNC.S ;  /* 0x00000000000073c6 */ /* 0x002e620000000000 */
[----:B------:R-:W-:Y:S01]  /*4550*/  SHF.L.U32 R29, R31, 0x1f, RZ ;  /* 0x0000001f1f1d7819 */ /* 0x000fe200000006ff */
[----:B-1----:R-:W-:Y:S01]  /*4560*/  SYNCS.ARRIVE.TRANS64.RED.A1T0 RZ, [UR16], RZ ;  /* 0x000000ffffff79a7 */ /* 0x002fe20008100410 */
[----:B----4-:R-:W-:Y:S11]  /*4570*/  LOP3.LUT P3, RZ, R26, 0x1, RZ, 0xc0, !PT ;  /* 0x000000011aff7812 */ /* 0x010ff6000786c0ff */
[----:B------:R-:W-:Y:S02]  /*4580*/  @!UPT UIADD3 URZ, UPT, UPT, URZ, URZ, URZ ;  /* 0x000000fffffff290 */ /* 0x000fe4000fffe0ff */
[----:B------:R-:W-:Y:S02]  /*4590*/  @P3 MOV R13, R24 ;  /* 0x00000018000d3202 */ /* 0x000fe40000000f00 */
[----:B------:R-:W-:Y:S01]  /*45a0*/  @P3 LOP3.LUT R8, R25, 0xffff, RZ, 0xc0, !PT ;  /* 0x0000ffff19083812 */ /* 0x000fe200078ec0ff */
[----:B------:R-:W-:Y:S06]  /*45b0*/  @!P0 BRA `(.L_x_75) ;  /* 0x0000000000a48947 */ /* 0x000fec0003800000 */
[----:B------:R-:W-:Y:S01]  /*45c0*/  IMAD.HI.U32 R35, R22, R7, RZ ;  /* 0x0000000716237227 */ /* 0x000fe200078e00ff */
[----:B------:R-:W-:Y:S02]  /*45d0*/  ISETP.NE.AND P0, PT, R6, 0x1, PT ;  /* 0x000000010600780c */ /* 0x000fe40003f05270 */
[----:B------:R-:W-:Y:S01]  /*45e0*/  ISETP.NE.AND P2, PT, R72, 0x1, PT ;  /* 0x000000014800780c */ /* 0x000fe20003f45270 */
[----:B------:R-:W-:Y:S01]  /*45f0*/  IMAD.HI.U32 R34, R23, R20, RZ ;  /* 0x0000001417227227 */ /* 0x000fe200078e00ff */
[----:B------:R-:W-:Y:S02]  /*4600*/  SHF.R.U32.HI R35, RZ, R18, R35 ;  /* 0x00000012ff237219 */ /* 0x000fe40000011623 */
[----:B------:R-:W-:Y:S01]  /*4610*/  ISETP.NE.AND P6, PT, R2, 0x1, PT ;  /* 0x000000010200780c */ /* 0x000fe20003fc5270 */
[----:B------:R-:W-:Y:S01]  /*4620*/  IMAD.HI.U32 R36, R13, R20, RZ ;  /* 0x000000140d247227 */ /* 0x000fe200078e00ff */
[----:B------:R-:W-:Y:S02]  /*4630*/  SHF.R.U32.HI R34, RZ, R21, R34 ;  /* 0x00000015ff227219 */ /* 0x000fe40000011622 */
[----:B---3--:R-:W-:Y:S01]  /*4640*/  SEL R3, R22, R35, !P0 ;  /* 0x0000002316037207 */ /* 0x008fe20004000000 */
[C---:B------:R-:W-:Y:S01]  /*4650*/  IMAD.HI.U32 R35, R8.reuse, R7, RZ ;  /* 0x0000000708237227 */ /* 0x040fe200078e00ff */
[----:B------:R-:W-:Y:S02]  /*4660*/  SEL R11, R23, R34, !P6 ;  /* 0x00000022170b7207 */ /* 0x000fe40007000000 */
[----:B------:R-:W-:Y:S01]  /*4670*/  SHF.R.U32.HI R36, RZ, R21, R36 ;  /* 0x00000015ff247219 */ /* 0x000fe20000011624 */
[----:B------:R-:W-:Y:S01]  /*4680*/  IMAD.HI.U32 R38, R3, R4, RZ ;  /* 0x0000000403267227 */ /* 0x000fe200078e00ff */
[----:B------:R-:W-:Y:S03]  /*4690*/  SHF.R.U32.HI R35, RZ, R18, R35 ;  /* 0x00000012ff237219 */ /* 0x000fe60000011623 */
[----:B------:R-:W-:Y:S01]  /*46a0*/  IMAD.HI.U32 R34, R11, R4, RZ ;  /* 0x000000040b227227 */ /* 0x000fe200078e00ff */
[----:B------:R-:W-:Y:S02]  /*46b0*/  @P2 SHF.R.U32.HI R3, RZ, R5, R38 ;  /* 0x00000005ff032219 */ /* 0x000fe40000011626 */
[----:B------:R-:W-:Y:S02]  /*46c0*/  SEL R9, R8, R35, !P0 ;  /* 0x0000002308097207 */ /* 0x000fe40004000000 */
[----:B------:R-:W-:Y:S01]  /*46d0*/  @P2 SHF.R.U32.HI R11, RZ, R5, R34 ;  /* 0x00000005ff0b2219 */ /* 0x000fe20000011622 */
[C---:B------:R-:W-:Y:S01]  /*46e0*/  IMAD R10, R72.reuse, R3, RZ ;  /* 0x00000003480a7224 */ /* 0x040fe200078e02ff */
[----:B------:R-:W-:Y:S01]  /*46f0*/  SEL R3, R13, R36, !P6 ;  /* 0x000000240d037207 */ /* 0x000fe20007000000 */
[C---:B------:R-:W-:Y:S03]  /*4700*/  IMAD.HI.U32 R14, R9.reuse, R4, RZ ;  /* 0x00000004090e7227 */ /* 0x040fe600078e00ff */
[----:B------:R-:W-:Y:S01]  /*4710*/  ISETP.GE.AND P0, PT, R9, R10, PT ;  /* 0x0000000a0900720c */ /* 0x000fe20003f06270 */
[C---:B------:R-:W-:Y:S01]  /*4720*/  IMAD R12, R72.reuse, R11, RZ ;  /* 0x0000000b480c7224 */ /* 0x040fe200078e02ff */
[-C--:B------:R-:W-:Y:S04]  /*4730*/  SHF.R.U32.HI R14, RZ, R5.reuse, R14 ;  /* 0x00000005ff0e7219 */ /* 0x080fe8000001160e */
[----:B------:R-:W-:Y:S02]  /*4740*/  ISETP.GE.OR P0, PT, R3, R12, P0 ;  /* 0x0000000c0300720c */ /* 0x000fe40000706670 */
[----:B------:R-:W-:Y:S05]  /*4750*/  SEL R15, R9, R14, !P2 ;  /* 0x0000000e090f7207 */ /* 0x000fea0005000000 */
[----:B------:R-:W-:Y:S04]  /*4760*/  IMAD.MOV R14, RZ, RZ, -R15 ;  /* 0x000000ffff0e7224 */ /* 0x000fe800078e0a0f */
[----:B------:R-:W-:Y:S02]  /*4770*/  IMAD R14, R72, R14, R9 ;  /* 0x0000000e480e7224 */ /* 0x000fe400078e0209 */
[C---:B------:R-:W-:Y:S05]  /*4780*/  @!P0 IMAD.HI.U32 R10, R3.reuse, R4, RZ ;  /* 0x00000004030a8227 */ /* 0x040fea00078e00ff */
[----:B------:R-:W-:Y:S04]  /*4790*/  @!P0 SHF.R.U32.HI R10, RZ, R5, R10 ;  /* 0x00000005ff0a8219 */ /* 0x000fe8000001160a */
[----:B------:R-:W-:Y:S01]  /*47a0*/  @!P0 SEL R0, R3, R10, !P2 ;  /* 0x0000000a03008207 */ /* 0x000fe20005000000 */
[----:B------:R-:W-:Y:S03]  /*47b0*/  IMAD.MOV R10, RZ, RZ, -R3 ;  /* 0x000000ffff0a7224 */ /* 0x000fe600078e0a03 */
[----:B------:R-:W-:Y:S01]  /*47c0*/  @!P0 IADD3 R15, PT, PT, R15, -R0, RZ ;  /* 0x800000000f0f8210 */ /* 0x000fe20007ffe0ff */
[----:B------:R-:W-:Y:S01]  /*47d0*/  @!P0 IMAD R0, R11, R14, R0 ;  /* 0x0000000e0b008224 */ /* 0x000fe200078e0200 */
[----:B------:R-:W-:Y:S01]  /*47e0*/  IADD3 R11, PT, PT, -R9, RZ, RZ ;  /* 0x000000ff090b7210 */ /* 0x000fe20007ffe1ff */
[----:B------:R-:W-:Y:S02]  /*47f0*/  IMAD R13, R2, R10, R13 ;  /* 0x0000000a020d7224 */ /* 0x000fe400078e020d */
[----:B------:R-:W-:Y:S02]  /*4800*/  @!P0 IMAD R9, R15, R72, R3 ;  /* 0x000000480f098224 */ /* 0x000fe400078e0203 */
[----:B------:R-:W-:Y:S02]  /*4810*/  @!P0 IMAD.MOV.U32 R3, RZ, RZ, R0 ;  /* 0x000000ffff038224 */ /* 0x000fe400078e0000 */
[----:B------:R-:W-:Y:S02]  /*4820*/  IMAD R8, R6, R11, R8 ;  /* 0x0000000b06087224 */ /* 0x000fe400078e0208 */
[----:B------:R-:W-:Y:S02]  /*4830*/  IMAD R13, R3, R2, R13 ;  /* 0x00000002030d7224 */ /* 0x000fe400078e020d */
[----:B------:R-:W-:Y:S02]  /*4840*/  IMAD R8, R9, R6, R8 ;  /* 0x0000000609087224 */ /* 0x000fe400078e0208 */
.L_x_75:
[----:B------:R-:W-:Y:S05]  /*4850*/  BRA.U UP0, `(.L_x_76) ;  /* 0x0000000100107547 */ /* 0x000fea000b800000 */
[----:B---3--:R-:W-:Y:S04]  /*4860*/  MOV R0, UR15 ;  /* 0x0000000f00007c02 */ /* 0x008fe80008000f00 */
[----:B------:R-:W-:Y:S04]  /*4870*/  SHF.L.U32 R3, R0, 0x1f, RZ ;  /* 0x0000001f00037819 */ /* 0x000fe800000006ff */
[----:B------:R-:W1:Y:S02]  /*4880*/  SYNCS.PHASECHK.TRANS64.TRYWAIT P0, [UR14+0x128], R3 ;  /* 0x00012803ff0075a7 */ /* 0x000e64000800110e */
[----:B-1----:R-:W-:Y:S05]  /*4890*/  @!P0 BRA `(.L_x_77) ;  /* 0x0000003400808947 */ /* 0x002fea0003800000 */
.L_x_76:
[----:B------:R-:W-:Y:S05]  /*48a0*/  @!P5 BRA `(.L_x_78) ;  /* 0x00000000002cd947 */ /* 0x000fea0003800000 */
[----:B------:R-:W-:Y:S01]  /*48b0*/  UPLOP3.LUT UP3, UPT, UPT, UPT, UP2, 0x80, 0x8 ;  /* 0x000000000008789c */ /* 0x000fe20003f6f020 */
[----:B------:R-:W-:Y:S05]  /*48c0*/  HFMA2 R162, -RZ, RZ, 0, 5.9604644775390625e-08 ;  /* 0x00000001ffa27431 */ /* 0x000fea00000001ff */
[----:B------:R-:W-:Y:S11]  /*48d0*/  PLOP3.LUT P0, PT, PT, PT, UP3, 0x80, 0x8 ;  /* 0x000000000008781c */ /* 0x000ff60003f0f038 */
[----:B------:R-:W-:Y:S02]  /*48e0*/  @!UPT UIADD3 URZ, UPT, UPT, URZ, URZ, URZ ;  /* 0x000000fffffff290 */ /* 0x000fe4000fffe0ff */
[----:B------:R-:W4:Y:S01]  /*48f0*/  @P0 LDC.64 R10, c[0x0][0x888] ;  /* 0x00022200ff0a0b82 */ /* 0x000f220000000a00 */
[----:B-1-3--:R-:W-:Y:S04]  /*4900*/  @P0 IMAD R0, R19, R16, RZ ;  /* 0x0000001013000224 */ /* 0x00afe800078e02ff */
[----:B----4-:R-:W-:Y:S01]  /*4910*/  @P0 IMAD.WIDE R10, R0, 0x4, R10 ;  /* 0x00000004000a0825 */ /* 0x010fe200078e020a */
[----:B------:R-:W-:Y:S04]  /*4920*/  MOV R0, 0x1 ;  /* 0x0000000100007802 */ /* 0x000fe80000000f00 */
[----:B-----5:R4:W5:Y:S01]  /*4930*/  @P0 LDG.E R81, desc[UR44][R10.64] ;  /* 0x0000002c0a510981 */ /* 0x020962000c1e1900 */
[----:B------:R-:W-:Y:S01]  /*4940*/  @!P0 PRMT R162, R0, 0x7610, R162 ;  /* 0x0000761000a28816 */ /* 0x000fe200000000a2 */
[----:B----4-:R-:W1:Y:S06]  /*4950*/  @!P0 LDC R81, c[0x0][0x880] ;  /* 0x00022000ff518b82 */ /* 0x010e6c0000000800 */
.L_x_78:
[----:B-1---5:R-:W-:Y:S01]  /*4960*/  @!P4 FSETP.EQ.AND P5, PT, R81, RZ, PT ;  /* 0x000000ff5100c20b */ /* 0x022fe20003fa2000 */
[----:B------:R-:W-:Y:S01]  /*4970*/  @!UPT UIADD3 URZ, UPT, UPT, URZ, URZ, URZ ;  /* 0x000000fffffff290 */ /* 0x000fe2000fffe0ff */
[----:B------:R-:W-:Y:S11]  /*4980*/  @!P4 BRA `(.L_x_79) ;  /* 0x000000000014c947 */ /* 0x000ff60003800000 */
[----:B------:R-:W-:Y:S02]  /*4990*/  LOP3.LUT P0, RZ, R162, 0xff, RZ, 0xc0, !PT ;  /* 0x000000ffa2ff7812 */ /* 0x000fe4000780c0ff */
[----:B------:R-:W-:Y:S04]  /*49a0*/  PLOP3.LUT P5, PT, PT, PT, UP3, 0x80, 0x8 ;  /* 0x000000000008781c */ /* 0x000fe80003faf038 */
[----:B------:R-:W-:Y:S07]  /*49b0*/  PLOP3.LUT P5, PT, P5, PT, PT, 0x8, 0x80 ;  /* 0x000000000080781c */ /* 0x000fee0002fae170 */
[----:B------:R-:W-:Y:S11]  /*49c0*/  @P0 FSETP.EQ.AND P5, PT, R81, RZ, PT ;  /* 0x000000ff5100020b */ /* 0x000ff60003fa2000 */
[----:B------:R-:W-:Y:S02]  /*49d0*/  @!UPT UIADD3 URZ, UPT, UPT, URZ, URZ, URZ ;  /* 0x000000fffffff290 */ /* 0x000fe4000fffe0ff */
.L_x_79:
[----:B------:R-:W1:Y:S01]  /*49e0*/  SYNCS.PHASECHK.TRANS64.TRYWAIT P4, [UR14+0x118], R29 ;  /* 0x0001181dff0075a7 */ /* 0x000e62000808110e */
[----:B------:R-:W-:Y:S01]  /*49f0*/  @P3 SHF.R.U32.HI R19, RZ, 0x10, R25 ;  /* 0x00000010ff133819 */ /* 0x000fe20000011619 */
[----:B------:R-:W4:Y:S08]  /*4a00*/  LDC.64 R14, c[0x0][0xb10] ;  /* 0x0002c400ff0e7b82 */ /* 0x000f300000000a00 */
[----:B------:R-:W5:Y:S08]  /*4a10*/  LDC.64 R10, c[0x0][0xb18] ;  /* 0x0002c600ff0a7b82 */ /* 0x000f700000000a00 */
[----:B---3--:R-:W3:Y:S08]  /*4a20*/  @!P1 LDC R0, c[0x0][0xb20] ;  /* 0x0002c800ff009b82 */ /* 0x008ef00000000800 */
[----:B------:R-:W2:Y:S01]  /*4a30*/  @!P1 LDC R3, c[0x0][0xb0c] ;  /* 0x0002c300ff039b82 */ /* 0x000ea20000000800 */
[----:B----4-:R-:W-:Y:S05]  /*4a40*/  @!P1 IMAD.HI.U32 R14, R13, R14, RZ ;  /* 0x0000000e0d0e9227 */ /* 0x010fea00078e00ff */
[----:B------:R-:W-:Y:S01]  /*4a50*/  @!P1 SHF.R.U32.HI R14, RZ, R15, R14 ;  /* 0x0000000fff0e9219 */ /* 0x000fe2000001160e */
[----:B-----5:R-:W-:Y:S01]  /*4a60*/  @!P1 IMAD.HI.U32 R11, R8, R11, RZ ;  /* 0x0000000b080b9227 */ /* 0x020fe200078e00ff */
[----:B------:R-:W-:Y:S04]  /*4a70*/  @!P1 ISETP.NE.AND P0, PT, R10, 0x1, PT ;  /* 0x000000010a00980c */ /* 0x000fe80003f05270 */
[----:B---3--:R-:W-:Y:S02]  /*4a80*/  @!P1 SHF.R.U32.HI R9, RZ, R0, R11 ;  /* 0x00000000ff099219 */ /* 0x008fe4000001160b */
[----:B--2---:R-:W-:Y:S02]  /*4a90*/  @!P1 ISETP.NE.AND P2, PT, R3, 0x1, PT ;  /* 0x000000010300980c */ /* 0x004fe40003f45270 */
[----:B------:R-:W-:Y:S02]  /*4aa0*/  @!P1 SEL R9, R8, R9, !P0 ;  /* 0x0000000908099207 */ /* 0x000fe40004000000 */
[----:B------:R-:W-:Y:S02]  /*4ab0*/  ELECT P0, URZ, PT ;  /* 0x0000000000ff782f */ /* 0x000fe40003800000 */
[----:B------:R-:W-:Y:S05]  /*4ac0*/  @!P1 SEL R14, R13, R14, !P2 ;  /* 0x0000000e0d0e9207 */ /* 0x000fea0005000000 */
[----:B------:R-:W-:Y:S02]  /*4ad0*/  @!P1 IMAD.IADD R0, R9, 0x1, -R14 ;  /* 0x0000000109009824 */ /* 0x000fe400078e0a0e */
[----:B------:R-:W-:Y:S02]  /*4ae0*/  @!P1 IMAD.IADD R9, R14, 0x1, -R9 ;  /* 0x000000010e099824 */ /* 0x000fe400078e0a09 */
[----:B------:R-:W-:Y:S02]  /*4af0*/  @!P1 IMAD R13, R0, R3, R13 ;  /* 0x00000003000d9224 */ /* 0x000fe400078e020d */
[----:B------:R-:W-:Y:S01]  /*4b00*/  @!P1 IMAD R8, R9, R10, R8 ;  /* 0x0000000a09089224 */ /* 0x000fe200078e0208 */
[----:B-1----:R-:W-:Y:S06]  /*4b10*/  @!P4 BRA `(.L_x_80) ;  /* 0x0000003000f8c947 */ /* 0x002fec0003800000 */
.L_x_154:
[----:B------:R-:W-:Y:S02]  /*4b20*/  PLOP3.LUT P5, PT, P5, P0, PT, 0xf2, 0x2f ;  /* 0x00000000002f781c */ /* 0x000fe40002fa1e72 */
[----:B------:R-:W-:Y:S02]  /*4b30*/  LOP3.LUT R31, R31, 0x1, RZ, 0x3c, !PT ;  /* 0x000000011f1f7812 */ /* 0x000fe400078e3cff */
[----:B------:R-:W-:Y:S09]  /*4b40*/  LOP3.LUT R30, R30, 0x1, RZ, 0x3c, !PT ;  /* 0x000000011e1e7812 */ /* 0x000ff200078e3cff */
[----:B------:R-:W-:Y:S01]  /*4b50*/  VOTEU.ALL UP1, P5 ;  /* 0x0000000000ff7886 */ /* 0x000fe20002820000 */
[----:B------:R-:W-:Y:S01]  /*4b60*/  @!P5 IMAD.SHL.U32 R161, R161, 0x40, RZ ;  /* 0x00000040a1a1d824 */ /* 0x000fe200078e00ff */
[----:B------:R-:W-:Y:S01]  /*4b70*/  @!P5 IADD3 R3, P0, PT, R32, 0x580, RZ ;  /* 0x000005802003d810 */ /* 0x000fe20007f1e0ff */
[----:B------:R-:W-:Y:S02]  /*4b80*/  @!P5 IMAD.SHL.U32 R163, R163, 0x80, RZ ;  /* 0x00000080a3a3d824 */ /* 0x000fe400078e00ff */
[----:B------:R-:W2:Y:S01]  /*4b90*/  @!UP1 LDCU.128 UR4, c[0x0][0x980] ;  /* 0x00013000ff0497ac */ /* 0x000ea20008000c00 */
[----:B------:R-:W-:Y:S01]  /*4ba0*/  @!P5 R2UR UR10, R161 ;  /* 0x00000000a10ad2ca */ /* 0x000fe200000e0000 */
[----:B-1----:R-:W-:Y:S01]  /*4bb0*/  @!P5 IMAD.X R0, RZ, RZ, R33, P0 ;  /* 0x000000ffff00d224 */ /* 0x002fe200000e0621 */
[----:B------:R-:W-:Y:S01]  /*4bc0*/  @!P5 R2UR UR11, R163 ;  /* 0x00000000a30bd2ca */ /* 0x000fe200000e0000 */
[----:B------:R-:W-:Y:S02]  /*4bd0*/  IMAD.IADD R161, R8, 0x1, R143 ;  /* 0x0000000108a17824 */ /* 0x000fe400078e028f */
[----:B------:R-:W-:Y:S01]  /*4be0*/  IMAD.IADD R163, R13, 0x1, R160 ;  /* 0x000000010da37824 */ /* 0x000fe200078e02a0 */
[----:B------:R-:W1:Y:S09]  /*4bf0*/  @!UP1 LDCU.64 UR8, c[0x0][0x990] ;  /* 0x00013200ff0897ac */ /* 0x000e720008000a00 */
[----:B--2---:R-:W-:Y:S02]  /*4c00*/  UIMAD.WIDE.U32 UR12, UR11, UR5, URZ ;  /* 0x000000050b0c72a5 */ /* 0x004fe4000f8e00ff */
[----:B------:R-:W-:Y:S05]  /*4c10*/  @!UP1 UISETP.NE.AND UP0, UPT, UR4, 0x1, UPT ;  /* 0x000000010400988c */ /* 0x000fea000bf05270 */
[----:B------:R-:W-:Y:S02]  /*4c20*/  @!UP1 UMOV UR5, UR13 ;  /* 0x0000000d00059c82 */ /* 0x000fe40008000000 */
[----:B------:R-:W-:Y:S01]  /*4c30*/  @!UP1 USHF.R.U32.HI UR5, URZ, UR6, UR5 ;  /* 0x00000006ff059299 */ /* 0x000fe20008011605 */
[----:B------:R-:W-:Y:S03]  /*4c40*/  @!P5 R2UR UR6, R3 ;  /* 0x000000000306d2ca */ /* 0x000fe600000e0000 */
[----:B------:R-:W-:Y:S02]  /*4c50*/  @!UP1 USEL UR12, UR11, UR5, !UP0 ;  /* 0x000000050b0c9287 */ /* 0x000fe4000c000000 */
[----:B------:R-:W-:Y:S01]  /*4c60*/  @!UP1 UISETP.NE.AND UP0, UPT, UR7, 0x1, UPT ;  /* 0x000000010700988c */ /* 0x000fe2000bf05270 */
[----:B------:R-:W-:Y:S01]  /*4c70*/  @!P5 R2UR UR5, R0 ;  /* 0x000000000005d2ca */ /* 0x000fe200000e0000 */
[----:B-1----:R-:W-:Y:S02]  /*4c80*/  UIMAD.WIDE.U32 UR18, UR12, UR8, URZ ;  /* 0x000000080c1272a5 */ /* 0x002fe4000f8e00ff */
[----:B------:R-:W-:Y:S04]  /*4c90*/  @!UP1 UIADD3 UR8, UPT, UPT, UR14, 0x200, URZ ;  /* 0x000002000e089890 */ /* 0x000fe8000fffe0ff */
[----:B------:R-:W-:Y:S01]  /*4ca0*/  IMAD.U32 R10, RZ, RZ, UR6 ;  /* 0x00000006ff0a7e24 */ /* 0x000fe2000f8e00ff */
[----:B------:R-:W-:Y:S01]  /*4cb0*/  @!UP1 UMOV UR13, UR19 ;  /* 0x00000013000d9c82 */ /* 0x000fe20008000000 */
[----:B------:R-:W-:Y:S02]  /*4cc0*/  @!UP1 UIADD3 UR6, UPT, UPT, -UR12, URZ, URZ ;  /* 0x000000ff0c069290 */ /* 0x000fe4000fffe1ff */
[----:B------:R-:W-:Y:S01]  /*4cd0*/  @!UP1 USHF.R.U32.HI UR9, URZ, UR9, UR13 ;  /* 0x00000009ff099299 */ /* 0x000fe2000801160d */
[----:B------:R-:W-:Y:S01]  /*4ce0*/  @!P5 R2UR UR18, R10 ;  /* 0x000000000a12d2ca */ /* 0x000fe200000e0000 */
[----:B------:R-:W-:Y:S01]  /*4cf0*/  IMAD.U32 R11, RZ, RZ, UR5 ;  /* 0x00000005ff0b7e24 */ /* 0x000fe2000f8e00ff */
[----:B------:R-:W-:Y:S02]  /*4d00*/  @!UP1 UIMAD UR11, UR4, UR6, UR11 ;  /* 0x00000006040b92a4 */ /* 0x000fe4000f8e020b */
[----:B------:R-:W-:Y:S02]  /*4d10*/  @!UP1 USEL UR13, UR12, UR9, !UP0 ;  /* 0x000000090c0d9287 */ /* 0x000fe4000c000000 */
[----:B------:R-:W-:Y:S01]  /*4d20*/  @!P5 R2UR UR19, R11 ;  /* 0x000000000b13d2ca */ /* 0x000fe200000e0000 */
[----:B------:R-:W-:Y:S02]  /*4d30*/  @!UP1 UIADD3 UR9, UPT, UPT, UR14, 0x110, URZ ;  /* 0x000001100e099890 */ /* 0x000fe4000fffe0ff */
[----:B------:R-:W-:Y:S01]  /*4d40*/  @!UP1 UIADD3 UR5, UPT, UPT, -UR13, URZ, URZ ;  /* 0x000000ff0d059290 */ /* 0x000fe2000fffe1ff */
[----:B------:R-:W-:Y:S03]  /*4d50*/  VOTEU.ALL UP0, P5 ;  /* 0x0000000000ff7886 */ /* 0x000fe60002800000 */
[----:B------:R-:W-:Y:S02]  /*4d60*/  @!UP1 UIMAD UR12, UR7, UR5, UR12 ;  /* 0x00000005070c92a4 */ /* 0x000fe4000f8e020c */
[----:B------:R-:W-:Y:S04]  /*4d70*/  @!UP1 UPRMT UR5, URZ, 0x40, URZ ;  /* 0x00000040ff059896 */ /* 0x000fe800080000ff */
[----:B------:R-:W-:Y:S09]  /*4d80*/  @!UP1 UPRMT UR4, UR5, 0x5410, URZ ;  /* 0x0000541005049896 */ /* 0x000ff200080000ff */
[----:B------:R3:W-:Y:S01]  /*4d90*/  @!UP0 UTMALDG.4D.IM2COL [UR8], [UR18], UR4 ;  /* 0x00000008120083b4 */ /* 0x0007e20008058004 */
[----:B------:R3:W-:Y:S01]  /*4da0*/  @!P5 SYNCS.ARRIVE.TRANS64.RED.A0TR RZ, [UR14+0x110], R28 ;  /* 0x0001101cffffd9a7 */ /* 0x0007e2000830040e */
[----:B------:R-:W-:Y:S01]  /*4db0*/  UPLOP3.LUT UP0, UPT, UPT, UPT, UPT, 0x80, 0x8 ;  /* 0x000000000008789c */ /* 0x000fe20003f0f070 */
[----:B------:R-:W-:Y:S01]  /*4dc0*/  SYNCS.ARRIVE.TRANS64.RED.A1T0 RZ, [UR48], RZ ;  /* 0x000000ffffff79a7 */ /* 0x000fe20008100430 */
[----:B------:R-:W-:Y:S09]  /*4dd0*/  @P3 BRA `(.L_x_81) ;  /* 0xfffffff400a03947 */ /* 0x000ff2000383ffff */
[----:B------:R-:W-:Y:S07]  /*4de0*/  MOV R0, UR14 ;  /* 0x0000000e00007c02 */ /* 0x000fee0008000f00 */
.L_x_82:
[----:B-1----:R-:W-:-:S04]  /*4df0*/  SHF.L.U32 R3, R31, 0x1f, RZ ;  /* 0x0000001f1f037819 */ /* 0x002fc800000006ff */
[----:B------:R1:W2:Y:S03]  /*4e00*/  SYNCS.PHASECHK.TRANS64.TRYWAIT P0, [R0+URZ+0x118], R3 ;  /* 0x00011803000075a7 */ /* 0x0002a600080011ff */
[----:B--2---:R-:W-:Y:S05]  /*4e10*/  @!P0 NANOSLEEP.SYNCS 0x989680 ;  /* 0x009896800000895d */ /* 0x004fea0003900000 */
[----:B------:R-:W2:Y:S02]  /*4e20*/  @!P0 SYNCS.PHASECHK.TRANS64 P0, [R0+URZ+0x118], R3 ;  /* 0x00011803000085a7 */ /* 0x000ea400080010ff */
[----:B--23--:R-:W-:Y:S05]  /*4e30*/  @P0 EXIT ;  /* 0x000000000000094d */ /* 0x00cfea0003800000 */
[----:B------:R-:W-:Y:S05]  /*4e40*/  BRA `(.L_x_82) ;  /* 0xfffffffc00e87947 */ /* 0x000fea000383ffff */
.L_x_73:
[----:B------:R-:W-:-:S06]  /*4e50*/  UISETP.GE.AND UP0, UPT, UR6, 0x4, UPT ;  /* 0x000000040600788c */ /* 0x000fcc000bf06270 */
[----:B------:R-:W-:-:S13]  /*4e60*/  PLOP3.LUT P0, PT, PT, PT, UP0, 0x80, 0x8 ;  /* 0x000000000008781c */ /* 0x000fda0003f0f008 */
[----:B------:R-:W-:Y:S05]  /*4e70*/  @!P0 EXIT ;  /* 0x000000000000894d */ /* 0x000fea0003800000 */
[----:B------:R-:W-:Y:S01]  /*4e80*/  BAR.SYNC.DEFER_BLOCKING 0x6, 0xa0 ;  /* 0x0182800000007b1d */ /* 0x000fe20000010000 */
[C---:B------:R-:W-:Y:S01]  /*4e90*/  IMAD.SHL.U32 R5, R167.reuse, 0x40, RZ ;  /* 0x00000040a7057824 */ /* 0x040fe200078e00ff */
[----:B------:R-:W-:Y:S01]  /*4ea0*/  CS2R R168, SRZ ;  /* 0x0000000000a87805 */ /* 0x000fe2000001ff00 */
[C---:B------:R-:W-:Y:S02]  /*4eb0*/  IMAD.SHL.U32 R172, R167.reuse, 0x8, RZ ;  /* 0x00000008a7ac7824 */ /* 0x040fe400078e00ff */
[----:B------:R-:W-:Y:S01]  /*4ec0*/  IMAD.SHL.U32 R176, R167, 0x10, RZ ;  /* 0x00000010a7b07824 */ /* 0x000fe200078e00ff */
[----:B------:R-:W-:Y:S01]  /*4ed0*/  UMOV UR47, 0x400 ;  /* 0x00000400002f7882 */ /* 0x000fe20000000000 */
[----:B------:R-:W-:Y:S01]  /*4ee0*/  LOP3.LUT R7, R5, 0x180, RZ, 0xc0, !PT ;  /* 0x0000018005077812 */ /* 0x000fe200078ec0ff */
[----:B------:R-:W-:Y:S01]  /*4ef0*/  ULEA UR47, UR48, UR47, 0x18 ;  /* 0x0000002f302f7291 */ /* 0x000fe2000f8ec0ff */
[----:B------:R-:W1:Y:S01]  /*4f00*/  LDC R165, c[0x0][0x370] ;  /* 0x0000dc00ffa57b82 */ /* 0x000e620000000800 */
[C---:B------:R-:W-:Y:S01]  /*4f10*/  LOP3.LUT R0, R176.reuse, 0x20, RZ, 0xc0, !PT ;  /* 0x00000020b0007812 */ /* 0x040fe200078ec0ff */
[----:B------:R-:W-:Y:S01]  /*4f20*/  IMAD.U32 R78, R167, 0x10000, RZ ;  /* 0x00010000a74e7824 */ /* 0x000fe200078e00ff */
[----:B------:R-:W-:Y:S01]  /*4f30*/  LOP3.LUT R172, R7, 0x30, R172, 0xf8, !PT ;  /* 0x0000003007ac7812 */ /* 0x000fe200078ef8ac */
[----:B------:R-:W-:Y:S01]  /*4f40*/  UIADD3 UR4, UPT, UPT, UR47, 0x2200, URZ ;  /* 0x000022002f047890 */ /* 0x000fe2000fffe0ff */
[----:B------:R-:W-:Y:S01]  /*4f50*/  LOP3.LUT R176, R176, 0x40, RZ, 0xc0, !PT ;  /* 0x00000040b0b07812 */ /* 0x000fe200078ec0ff */
[----:B------:R-:W-:Y:S01]  /*4f60*/  IMAD.MOV.U32 R76, RZ, RZ, RZ ;  /* 0x000000ffff4c7224 */ /* 0x000fe200078e00ff */
[----:B------:R-:W-:Y:S01]  /*4f70*/  LOP3.LUT R172, R172, 0x1e40, R5, 0xf8, !PT ;  /* 0x00001e40acac7812 */ /* 0x000fe200078ef805 */
[----:B------:R-:W2:Y:S01]  /*4f80*/  LDC R74, c[0x0][0xb0c] ;  /* 0x0002c300ff4a7b82 */ /* 0x000ea20000000800 */
[----:B------:R-:W-:Y:S01]  /*4f90*/  IMAD.MOV.U32 R170, RZ, RZ, RZ ;  /* 0x000000ffffaa7224 */ /* 0x000fe200078e00ff */
[----:B------:R-:W-:Y:S01]  /*4fa0*/  LOP3.LUT R78, R78, 0x600000, RZ, 0xc0, !PT ;  /* 0x006000004e4e7812 */ /* 0x000fe200078ec0ff */
[----:B------:R-:W-:Y:S01]  /*4fb0*/  IMAD.U32 R178, RZ, RZ, UR4 ;  /* 0x00000004ffb27e24 */ /* 0x000fe2000f8e00ff */
[----:B------:R-:W4:Y:S01]  /*4fc0*/  LDCU.64 UR50, c[0x0][0x348] ;  /* 0x00006900ff3277ac */ /* 0x000f220008000a00 */
[----:B------:R-:W-:Y:S01]  /*4fd0*/  VIADD R177, R172, UR47 ;  /* 0x0000002facb17c36 */ /* 0x000fe20008000000 */
[----:B------:R-:W3:Y:S02]  /*4fe0*/  LDS R2, [UR47+0x180] ;  /* 0x0001802fff027984 */ /* 0x000ee40008000800 */
[----:B------:R-:W1:Y:S01]  /*4ff0*/  LDC R164, c[0x0][0xb20] ;  /* 0x0002c800ffa47b82 */ /* 0x000e620000000800 */
[----:B------:R-:W1:Y:S01]  /*5000*/  LDCU.64 UR36, c[0x0][0x888] ;  /* 0x00011100ff2477ac */ /* 0x000e620008000a00 */
[----:B------:R-:W-:-:S02]  /*5010*/  IADD3 R171, PT, PT, -R0, 0x200, R177 ;  /* 0x0000020000ab7810 */ /* 0x000fc40007ffe1b1 */
[----:B------:R-:W-:Y:S01]  /*5020*/  IADD3 R177, PT, PT, -R176, 0x200, R177 ;  /* 0x00000200b0b17810 */ /* 0x000fe20007ffe1b1 */
[----:B------:R-:W1:Y:S02]  /*5030*/  LDCU.64 UR42, c[0x0][0x890] ;  /* 0x00011200ff2a77ac */ /* 0x000e640008000a00 */
[----:B------:R-:W-:Y:S01]  /*5040*/  IMAD.IADD R176, R171, 0x1, -R176 ;  /* 0x00000001abb07824 */ /* 0x000fe200078e0ab0 */
[----:B------:R-:W1:Y:S01]  /*5050*/  LDC R73, c[0x0][0xb30] ;  /* 0x0002cc00ff497b82 */ /* 0x000e620000000800 */
[----:B------:R-:W1:Y:S01]  /*5060*/  LDCU.64 UR40, c[0x0][0x8b0] ;  /* 0x00011600ff2877ac */ /* 0x000e620008000a00 */
[----:B------:R-:W1:Y:S06]  /*5070*/  LDCU.64 UR38, c[0x0][0x8a8] ;  /* 0x00011500ff2677ac */ /* 0x000e6c0008000a00 */
[----:B------:R-:W1:Y:S01]  /*5080*/  LDC.64 R144, c[0x0][0xb10] ;  /* 0x0002c400ff907b82 */ /* 0x000e620000000a00 */
[----:B------:R-:W-:-:S07]  /*5090*/  UIADD3 UR46, UPT, UPT, UR47, 0x200, URZ ;  /* 0x000002002f2e7890 */ /* 0x000fce000fffe0ff */
[----:B------:R-:W1:Y:S08]  /*50a0*/  LDC.64 R70, c[0x0][0xb18] ;  /* 0x0002c600ff467b82 */ /* 0x000e700000000a00 */
[----:B------:R-:W1:Y:S01]  /*50b0*/  LDC.64 R68, c[0x0][0xb28] ;  /* 0x0002ca00ff447b82 */ /* 0x000e620000000a00 */
[C---:B---3--:R-:W-:Y:S01]  /*50c0*/  VIADD R3, R2.reuse, 0x40 ;  /* 0x0000004002037836 */ /* 0x048fe20000000000 */
[----:B------:R-:W-:-:S06]  /*50d0*/  LOP3.LUT R2, R2, 0xffff, RZ, 0xc0, !PT ;  /* 0x0000ffff02027812 */ /* 0x000fcc00078ec0ff */
[----:B------:R-:W3:Y:S01]  /*50e0*/  LDC.64 R150, c[0x0][0xa80] ;  /* 0x0002a000ff967b82 */ /* 0x000ee20000000a00 */
[----:B------:R-:W-:-:S05]  /*50f0*/  LOP3.LUT R3, R3, 0xffff, RZ, 0xc0, !PT ;  /* 0x0000ffff03037812 */ /* 0x000fca00078ec0ff */
[----:B------:R1:W-:Y:S02]  /*5100*/  STL.64 [R1], R2 ;  /* 0x0000000201007387 */ /* 0x0003e40000100a00 */
[----:B------:R-:W1:Y:S08]  /*5110*/  LDC.64 R148, c[0x0][0xa88] ;  /* 0x0002a200ff947b82 */ /* 0x000e700000000a00 */
[----:B------:R-:W1:Y:S08]  /*5120*/  LDC.64 R146, c[0x0][0xa90] ;  /* 0x0002a400ff927b82 */ /* 0x000e700000000a00 */
[----:B--2-4-:R-:W1:Y:S02]  /*5130*/  LDC R166, c[0x0][0x374] ;  /* 0x0000dd00ffa67b82 */ /* 0x014e640000000800 */
.L_x_100:
[----:B-1----:R-:W-:Y:S04]  /*5140*/  SHF.L.U32 R3, R169, 0x1f, RZ ;  /* 0x0000001fa9037819 */ /* 0x002fe800000006ff */
[----:B------:R-:W1:Y:S02]  /*5150*/  SYNCS.PHASECHK.TRANS64.TRYWAIT P0, [UR47+0x130], R3 ;  /* 0x00013003ff0075a7 */ /* 0x000e64000800112f */
[----:B-12---:R-:W-:Y:S05]  /*5160*/  @!P0 BRA `(.L_x_83) ;  /* 0x0000002c007c8947 */ /* 0x006fea0003800000 */
.L_x_156:
[----:B------:R-:W2:Y:S01]  /*5170*/  LDC.64 R12, c[0x0][0xb10] ;  /* 0x0002c400ff0c7b82 */ /* 0x000ea20000000a00 */
[----:B------:R-:W4:Y:S01]  /*5180*/  LDS.128 R20, [UR47+0x170] ;  /* 0x0001702fff147984 */ /* 0x000f220008000c00 */
[----:B------:R-:W-:Y:S01]  /*5190*/  UIADD3 UR4, UPT, UPT, UR47, 0x138, URZ ;  /* 0x000001382f047890 */ /* 0x000fe2000fffe0ff */
[----:B-1----:R-:W-:Y:S01]  /*51a0*/  IMAD R0, R76, 0x4, R1 ;  /* 0x000000044c007824 */ /* 0x002fe200078e0201 */
[----:B------:R-:W-:Y:S04]  /*51b0*/  ISETP.NE.AND P1, PT, R73, 0x1, PT ;  /* 0x000000014900780c */ /* 0x000fe80003f25270 */
[----:B------:R-:W1:Y:S01]  /*51c0*/  LDC.64 R10, c[0x0][0xb18] ;  /* 0x0002c600ff0a7b82 */ /* 0x000e620000000a00 */
[----:B------:R-:W-:Y:S01]  /*51d0*/  UPRMT UR4, URZ, 0x654, UR4 ;  /* 0x00000654ff047896 */ /* 0x000fe20008000004 */
[----:B------:R-:W-:Y:S01]  /*51e0*/  ISETP.GE.AND P0, PT, R72, 0x1, PT ;  /* 0x000000014800780c */ /* 0x000fe20003f06270 */
[----:B------:R-:W-:Y:S01]  /*51f0*/  @!PT LDS RZ, [RZ] ;  /* 0x00000000fffff984 */ /* 0x000fe20000000800 */
[----:B------:R-:W-:Y:S01]  /*5200*/  @!PT LDS RZ, [RZ] ;  /* 0x00000000fffff984 */ /* 0x000fe20000000800 */
[----:B------:R-:W-:Y:S01]  /*5210*/  @!PT LDS RZ, [RZ] ;  /* 0x00000000fffff984 */ /* 0x000fe20000000800 */
[----:B------:R-:W-:Y:S01]  /*5220*/  @!PT LDS RZ, [RZ] ;  /* 0x00000000fffff984 */ /* 0x000fe20000000800 */
[----:B------:R3:W-:Y:S06]  /*5230*/  MEMBAR.ALL.CTA ;  /* 0x0000000000007992 */ /* 0x0007ec0000008000 */
[----:B---3--:R-:W3:Y:S01]  /*5240*/  FENCE.VIEW.ASYNC.S ;  /* 0x00000000000073c6 */ /* 0x008ee20000000000 */
[----:B------:R-:W1:Y:S08]  /*5250*/  @!P1 LDC R14, c[0x0][0xb20] ;  /* 0x0002c800ff0e9b82 */ /* 0x000e700000000800 */
[----:B------:R-:W1:Y:S01]  /*5260*/  @!P1 LDC R9, c[0x0][0xb0c] ;  /* 0x0002c300ff099b82 */ /* 0x000e620000000800 */
[----:B---3--:R-:W-:Y:S01]  /*5270*/  SYNCS.ARRIVE.TRANS64.RED.A1T0 RZ, [UR4], RZ ;  /* 0x000000ffffff79a7 */ /* 0x008fe20008100404 */
[----:B------:R3:W5:Y:S01]  /*5280*/  LDL R17, [R0] ;  /* 0x0000000000117983 */ /* 0x0007620000100800 */
[----:B----4-:R-:W-:Y:S04]  /*5290*/  LOP3.LUT P4, RZ, R22, 0x1, RZ, 0xc0, !PT ;  /* 0x0000000116ff7812 */ /* 0x010fe8000788c0ff */
[----:B------:R-:W-:Y:S09]  /*52a0*/  P2R R179, PR, RZ, 0x10 ;  /* 0x00000010ffb37803 */ /* 0x000ff20000000000 */
[----:B------:R-:W-:Y:S02]  /*52b0*/  @P4 MOV R77, R20 ;  /* 0x00000014004d4202 */ /* 0x000fe40000000f00 */
[----:B------:R-:W-:Y:S01]  /*52c0*/  @P4 LOP3.LUT R75, R21, 0xffff, RZ, 0xc0, !PT ;  /* 0x0000ffff154b4812 */ /* 0x000fe200078ec0ff */
[----:B--23--:R-:W-:Y:S06]  /*52d0*/  @!P0 BRA `(.L_x_84) ;  /* 0x0000000000a48947 */ /* 0x00cfec0003800000 */
        /* <DEDUP_REMOVED lines=8> */
[----:B------:R-:W-:Y:S01]  /*5360*/  SEL R3, R166, R25, !P0 ;  /* 0x00000019a6037207 */ /* 0x000fe20004000000 */
[----:B------:R-:W-:Y:S01]  /*5370*/  IMAD.HI.U32 R25, R75, R71, RZ ;  /* 0x000000474b197227 */ /* 0x000fe200078e00ff */
[----:B------:R-:W-:Y:S02]  /*5380*/  SEL R7, R165, R16, !P3 ;  /* 0x00000010a5077207 */ /* 0x000fe40005800000 */
[----:B------:R-:W-:Y:S01]  /*5390*/  SHF.R.U32.HI R24, RZ, R145, R24 ;  /* 0x00000091ff187219 */ /* 0x000fe20000011618 */
[-C--:B------:R-:W-:Y:S04]  /*53a0*/  IMAD.HI.U32 R16, R3, R68.reuse, RZ ;  /* 0x0000004403107227 */ /* 0x080fe800078e00ff */
[----:B------:R-:W-:Y:S01]  /*53b0*/  IMAD.HI.U32 R18, R7, R68, RZ ;  /* 0x0000004407127227 */ /* 0x000fe200078e00ff */
[-C--:B------:R-:W-:Y:S02]  /*53c0*/  @P2 SHF.R.U32.HI R3, RZ, R69.reuse, R16 ;  /* 0x00000045ff032219 */ /* 0x080fe40000011610 */
[----:B------:R-:W-:Y:S02]  /*53d0*/  SHF.R.U32.HI R16, RZ, R164, R25 ;  /* 0x000000a4ff107219 */ /* 0x000fe40000011619 */
[----:B------:R-:W-:Y:S01]  /*53e0*/  @P2 SHF.R.U32.HI R7, RZ, R69, R18 ;  /* 0x00000045ff072219 */ /* 0x000fe20000011612 */
[C---:B------:R-:W-:Y:S01]  /*53f0*/  IMAD R2, R72.reuse, R3, RZ ;  /* 0x0000000348027224 */ /* 0x040fe200078e02ff */
[----:B------:R-:W-:Y:S02]  /*5400*/  SEL R5, R75, R16, !P0 ;  /* 0x000000104b057207 */ /* 0x000fe40004000000 */
[----:B------:R-:W-:Y:S01]  /*5410*/  SEL R3, R77, R24, !P3 ;  /* 0x000000184d037207 */ /* 0x000fe20005800000 */
[----:B------:R-:W-:Y:S01]  /*5420*/  IMAD R4, R72, R7, RZ ;  /* 0x0000000748047224 */ /* 0x000fe200078e02ff */
[C---:B------:R-:W-:Y:S01]  /*5430*/  ISETP.GE.AND P0, PT, R5.reuse, R2, PT ;  /* 0x000000020500720c */ /* 0x040fe20003f06270 */
[----:B------:R-:W-:Y:S03]  /*5440*/  IMAD.HI.U32 R6, R5, R68, RZ ;  /* 0x0000004405067227 */ /* 0x000fe600078e00ff */
[----:B------:R-:W-:Y:S01]  /*5450*/  ISETP.GE.OR P0, PT, R3, R4, P0 ;  /* 0x000000040300720c */ /* 0x000fe20000706670 */
[----:B------:R-:W-:Y:S01]  /*5460*/  IMAD.MOV R4, RZ, RZ, -R3 ;  /* 0x000000ffff047224 */ /* 0x000fe200078e0a03 */
[-C--:B------:R-:W-:Y:S03]  /*5470*/  SHF.R.U32.HI R6, RZ, R69.reuse, R6 ;  /* 0x00000045ff067219 */ /* 0x080fe60000011606 */
[----:B------:R-:W-:Y:S01]  /*5480*/  IMAD R77, R74, R4, R77 ;  /* 0x000000044a4d7224 */ /* 0x000fe200078e024d */
[----:B------:R-:W-:Y:S05]  /*5490*/  SEL R15, R5, R6, !P2 ;  /* 0x00000006050f7207 */ /* 0x000fea0005000000 */
[----:B------:R-:W-:Y:S02]  /*54a0*/  IMAD.MOV R6, RZ, RZ, -R15 ;  /* 0x000000ffff067224 */ /* 0x000fe400078e0a0f */
[C---:B------:R-:W-:Y:S04]  /*54b0*/  @!P0 IMAD.HI.U32 R2, R3.reuse, R68, RZ ;  /* 0x0000004403028227 */ /* 0x040fe800078e00ff */
[----:B------:R-:W-:Y:S01]  /*54c0*/  IMAD R6, R72, R6, R5 ;  /* 0x0000000648067224 */ /* 0x000fe200078e0205 */
[----:B------:R-:W-:Y:S04]  /*54d0*/  @!P0 SHF.R.U32.HI R2, RZ, R69, R2 ;  /* 0x00000045ff028219 */ /* 0x000fe80000011602 */
[----:B------:R-:W-:Y:S02]  /*54e0*/  @!P0 SEL R0, R3, R2, !P2 ;  /* 0x0000000203008207 */ /* 0x000fe40005000000 */
[----:B------:R-:W-:Y:S02]  /*54f0*/  IADD3 R2, PT, PT, -R5, RZ, RZ ;  /* 0x000000ff05027210 */ /* 0x000fe40007ffe1ff */
[----:B------:R-:W-:Y:S01]  /*5500*/  @!P0 IADD3 R8, PT, PT, R15, -R0, RZ ;  /* 0x800000000f088210 */ /* 0x000fe20007ffe0ff */
[----:B------:R-:W-:Y:S02]  /*5510*/  @!P0 IMAD R0, R7, R6, R0 ;  /* 0x0000000607008224 */ /* 0x000fe400078e0200 */
[----:B------:R-:W-:Y:S02]  /*5520*/  IMAD R75, R70, R2, R75 ;  /* 0x00000002464b7224 */ /* 0x000fe400078e024b */
[----:B------:R-:W-:Y:S02]  /*5530*/  @!P0 IMAD R5, R8, R72, R3 ;  /* 0x0000004808058224 */ /* 0x000fe400078e0203 */
[----:B------:R-:W-:Y:S04]  /*5540*/  @!P0 IMAD.MOV.U32 R3, RZ, RZ, R0 ;  /* 0x000000ffff038224 */ /* 0x000fe800078e0000 */
[----:B------:R-:W-:Y:S02]  /*5550*/  IMAD R77, R3, R74, R77 ;  /* 0x0000004a034d7224 */ /* 0x000fe400078e024d */
[----:B------:R-:W-:Y:S07]  /*5560*/  IMAD R75, R5, R70, R75 ;  /* 0x00000046054b7224 */ /* 0x000fee00078e024b */
.L_x_84:
[----:B------:R-:W-:Y:S01]  /*5570*/  @!P1 IMAD.HI.U32 R0, R77, R12, RZ ;  /* 0x0000000c4d009227 */ /* 0x000fe200078e00ff */
[----:B-1----:R-:W-:Y:S01]  /*5580*/  @!P1 ISETP.NE.AND P0, PT, R10, 0x1, PT ;  /* 0x000000010a00980c */ /* 0x002fe20003f05270 */
[----:B------:R-:W-:Y:S01]  /*5590*/  ULOP3.LUT UP0, URZ, UR46, 0x1b0, URZ, 0xc0, !UPT ;  /* 0x000001b02eff7892 */ /* 0x000fe2000f80c0ff */
[----:B------:R-:W-:Y:S01]  /*55a0*/  @!P1 ISETP.NE.AND P2, PT, R9, 0x1, PT ;  /* 0x000000010900980c */ /* 0x000fe20003f45270 */
[----:B------:R-:W-:Y:S01]  /*55b0*/  @!P1 IMAD.HI.U32 R3, R75, R11, RZ ;  /* 0x0000000b4b039227 */ /* 0x000fe200078e00ff */
[----:B------:R-:W-:Y:S02]  /*55c0*/  @!P1 SHF.R.U32.HI R0, RZ, R13, R0 ;  /* 0x0000000dff009219 */ /* 0x000fe40000011600 */
[----:B------:R-:W-:Y:S02]  /*55d0*/  @P4 SHF.R.U32.HI R175, RZ, 0x10, R21 ;  /* 0x00000010ffaf4819 */ /* 0x000fe40000011615 */
[----:B------:R-:W-:Y:S02]  /*55e0*/  @!P1 SHF.R.U32.HI R2, RZ, R14, R3 ;  /* 0x0000000eff029219 */ /* 0x000fe40000011603 */
[----:B------:R-:W-:Y:S02]  /*55f0*/  @!P1 SEL R3, R77, R0, !P2 ;  /* 0x000000004d039207 */ /* 0x000fe40005000000 */
[----:B------:R-:W-:Y:S05]  /*5600*/  @!P1 SEL R2, R75, R2, !P0 ;  /* 0x000000024b029207 */ /* 0x000fea0004000000 */
[----:B------:R-:W-:Y:S02]  /*5610*/  @!P1 IMAD.IADD R0, R2, 0x1, -R3 ;  /* 0x0000000102009824 */ /* 0x000fe400078e0a03 */
[----:B------:R-:W-:Y:S02]  /*5620*/  @!P1 IMAD.IADD R2, R3, 0x1, -R2 ;  /* 0x0000000103029824 */ /* 0x000fe400078e0a02 */
[----:B------:R-:W-:Y:S02]  /*5630*/  @!P1 IMAD R77, R0, R9, R77 ;  /* 0x00000009004d9224 */ /* 0x000fe400078e024d */
[----:B------:R-:W-:Y:S01]  /*5640*/  @!P1 IMAD R75, R2, R10, R75 ;  /* 0x0000000a024b9224 */ /* 0x000fe200078e024b */
[----:B------:R-:W-:Y:S06]  /*5650*/  BRA.U !UP0, `(.L_x_85) ;  /* 0x0000000108407547 */ /* 0x000fec000b800000 */
[----:B------:R-:W1:Y:S01]  /*5660*/  LDCU.64 UR8, c[0x4][0x80] ;  /* 0x01001000ff0877ac */ /* 0x000e620008000a00 */
[----:B------:R-:W-:Y:S01]  /*5670*/  MOV R3, 0x0 ;  /* 0x0000000000037802 */ /* 0x000fe20000000f00 */
[----:B------:R-:W-:Y:S02]  /*5680*/  HFMA2 R12, -RZ, RZ, 0, 5.9604644775390625e-08 ;  /* 0x00000001ff0c7431 */ /* 0x000fe400000001ff */
[----:B------:R-:W-:Y:S02]  /*5690*/  IMAD.MOV.U32 R8, RZ, RZ, 0x70 ;  /* 0x00000070ff087424 */ /* 0x000fe400078e00ff */
[----:B------:R-:W-:Y:S01]  /*56a0*/  IMAD.MOV.U32 R13, RZ, RZ, RZ ;  /* 0x000000ffff0d7224 */ /* 0x000fe200078e00ff */
[----:B------:R-:W2:Y:S01]  /*56b0*/  LDCU.64 UR6, c[0x4][0x88] ;  /* 0x01001100ff0677ac */ /* 0x000ea20008000a00 */
[----:B------:R-:W3:Y:S01]  /*56c0*/  LDC.64 R2, c[0x4][R3] ;  /* 0x0100000003027b82 */ /* 0x000ee20000000a00 */
[----:B------:R-:W4:Y:S01]  /*56d0*/  LDCU.64 UR4, c[0x4][0x8] ;  /* 0x01000100ff0477ac */ /* 0x000f220008000a00 */
[----:B-1----:R-:W-:Y:S01]  /*56e0*/  MOV R5, UR9 ;  /* 0x0000000900057c02 */ /* 0x002fe20008000f00 */
[----:B------:R-:W-:Y:S01]  /*56f0*/  IMAD.U32 R4, RZ, RZ, UR8 ;  /* 0x00000008ff047e24 */ /* 0x000fe2000f8e00ff */
[----:B--2---:R-:W-:Y:S01]  /*5700*/  MOV R7, UR7 ;  /* 0x0000000700077c02 */ /* 0x004fe20008000f00 */
[----:B------:R-:W-:Y:S01]  /*5710*/  IMAD.U32 R6, RZ, RZ, UR6 ;  /* 0x00000006ff067e24 */ /* 0x000fe2000f8e00ff */
[----:B----4-:R-:W-:Y:S01]  /*5720*/  MOV R11, UR5 ;  /* 0x00000005000b7c02 */ /* 0x010fe20008000f00 */
[----:B------:R-:W-:Y:S02]  /*5730*/  IMAD.U32 R10, RZ, RZ, UR4 ;  /* 0x00000004ff0a7e24 */ /* 0x000fe4000f8e00ff */
[----:B------:R-:W-:Y:S07]  /*5740*/  LEPC R20, `(.L_x_85) ;  /* 0x000000001014794e */ /* 0x000fee0000000000 */
[----:B---3-5:R-:W-:Y:S05]  /*5750*/  CALL.ABS.NOINC R2 ;  /* 0x0000000002007343 */ /* 0x028fea0003c00000 */
.L_x_85:
[----:B------:R-:W-:Y:S01]  /*5760*/  LOP3.LUT P0, RZ, R178, 0x1b0, RZ, 0xc0, !PT ;  /* 0x000001b0b2ff7812 */ /* 0x000fe2000780c0ff */
[----:B------:R-:W-:Y:S11]  /*5770*/  BSSY.RECONVERGENT B6, `(.L_x_86) ;  /* 0x0000013000067945 */ /* 0x000ff60003800200 */
[----:B------:R-:W-:Y:S01]  /*5780*/  @!UPT UIADD3 URZ, UPT, UPT, URZ, URZ, URZ ;  /* 0x000000fffffff290 */ /* 0x000fe2000fffe0ff */
[----:B------:R-:W-:Y:S05]  /*5790*/  @!P0 BRA `(.L_x_87) ;  /* 0x0000000000408947 */ /* 0x000fea0003800000 */
        /* <DEDUP_REMOVED lines=16> */
.L_x_87:
[----:B------:R-:W-:Y:S05]  /*58a0*/  BSYNC.RECONVERGENT B6 ;  /* 0x0000000000067941 */ /* 0x000fea0003800200 */
.L_x_86:
[----:B------:R-:W-:Y:S01]  /*58b0*/  ISETP.NE.AND P6, PT, R174, RZ, PT ;  /* 0x000000ffae00720c */ /* 0x000fe20003fc5270 */
[----:B------:R-:W-:Y:S01]  /*58c0*/  UISETP.NE.U32.AND UP0, UPT, UR40, URZ, UPT ;  /* 0x000000ff2800728c */ /* 0x000fe2000bf05070 */
[----:B------:R-:W-:Y:S02]  /*58d0*/  ISETP.NE.U32.AND P2, PT, RZ, UR42, PT ;  /* 0x0000002aff007c0c */ /* 0x000fe4000bf45070 */
[----:B------:R-:W-:Y:S01]  /*58e0*/  PLOP3.LUT P0, PT, PT, PT, PT, 0x8, 0x80 ;  /* 0x000000000080781c */ /* 0x000fe20003f0e170 */
[----:B------:R-:W-:Y:S01]  /*58f0*/  UISETP.NE.AND.EX UP0, UPT, UR41, URZ, UPT, UP0 ;  /* 0x000000ff2900728c */ /* 0x000fe2000bf05300 */
[----:B------:R-:W-:Y:S07]  /*5900*/  ISETP.NE.AND.EX P2, PT, RZ, UR43, PT, P2 ;  /* 0x0000002bff007c0c */ /* 0x000fee000bf45320 */
[----:B------:R-:W1:Y:S01]  /*5910*/  @P6 LDC.64 R2, c[0x0][0x888] ;  /* 0x00022200ff026b82 */ /* 0x000e620000000a00 */
[----:B------:R-:W-:Y:S02]  /*5920*/  @P6 PLOP3.LUT P0, PT, P2, PT, PT, 0x80, 0x8 ;  /* 0x000000000008681c */ /* 0x000fe4000170f070 */
[----:B-1----:R-:W-:Y:S04]  /*5930*/  @P6 ISETP.NE.U32.AND P1, PT, R2, RZ, PT ;  /* 0x000000ff0200620c */ /* 0x002fe80003f25070 */
[----:B------:R-:W-:Y:S01]  /*5940*/  @P6 ISETP.NE.AND.EX P1, PT, R3, RZ, PT, P1 ;  /* 0x000000ff0300620c */ /* 0x000fe20003f25310 */
[----:B------:R-:W-:Y:S01]  /*5950*/  @!UPT UIADD3 URZ, UPT, UPT, URZ, URZ, URZ ;  /* 0x000000fffffff290 */ /* 0x000fe2000fffe0ff */
[----:B------:R-:W-:Y:S11]  /*5960*/  @!P2 BRA `(.L_x_88) ;  /* 0x00000000002ca947 */ /* 0x000ff60003800000 */
[----:B------:R-:W-:Y:S01]  /*5970*/  ISETP.NE.U32.AND P3, PT, RZ, UR36, PT ;  /* 0x00000024ff007c0c */ /* 0x000fe2000bf65070 */
[----:B------:R-:W-:Y:S03]  /*5980*/  IMAD.MOV.U32 R162, RZ, RZ, 0x1 ;  /* 0x00000001ffa27424 */ /* 0x000fe600078e00ff */
[----:B------:R-:W-:Y:S11]  /*5990*/  ISETP.NE.AND.EX P3, PT, RZ, UR37, PT, P3 ;  /* 0x00000025ff007c0c */ /* 0x000ff6000bf65330 */
[----:B------:R-:W-:Y:S02]  /*59a0*/  @!UPT UIADD3 URZ, UPT, UPT, URZ, URZ, URZ ;  /* 0x000000fffffff290 */ /* 0x000fe4000fffe0ff */
[----:B------:R-:W1:Y:S01]  /*59b0*/  @P3 LDC.64 R2, c[0x0][0x888] ;  /* 0x00022200ff023b82 */ /* 0x000e620000000a00 */
[----:B------:R-:W-:Y:S04]  /*59c0*/  @P3 IMAD R0, R19, UR42, RZ ;  /* 0x0000002a13003c24 */ /* 0x000fe8000f8e02ff */
[----:B-1----:R-:W-:Y:S04]  /*59d0*/  @P3 IMAD.WIDE R2, R0, 0x4, R2 ;  /* 0x0000000400023825 */ /* 0x002fe800078e0202 */
[----:B------:R-:W-:Y:S01]  /*59e0*/  HFMA2 R0, -RZ, RZ, 0, 5.9604644775390625e-08 ;  /* 0x00000001ff007431 */ /* 0x000fe200000001ff */
[----:B-----5:R1:W5:Y:S04]  /*59f0*/  @P3 LDG.E R81, desc[UR44][R2.64] ;  /* 0x0000002c02513981 */ /* 0x020368000c1e1900 */
[----:B------:R-:W-:Y:S01]  /*5a00*/  @!P3 PRMT R162, R0, 0x7610, R162 ;  /* 0x0000761000a2b816 */ /* 0x000fe200000000a2 */
[----:B-1----:R-:W2:Y:S06]  /*5a10*/  @!P3 LDC R81, c[0x0][0x880] ;  /* 0x00022000ff51bb82 */ /* 0x002eac0000000800 */
.L_x_88:
[----:B------:R-:W-:Y:S05]  /*5a20*/  BRA.U !UP0, `(.L_x_89) ;  /* 0x0000000108207547 */ /* 0x000fea000b800000 */
[----:B------:R-:W-:Y:S04]  /*5a30*/  ISETP.NE.U32.AND P3, PT, RZ, UR38, PT ;  /* 0x00000026ff007c0c */ /* 0x000fe8000bf65070 */
[----:B------:R-:W-:Y:S11]  /*5a40*/  ISETP.NE.AND.EX P3, PT, RZ, UR39, PT, P3 ;  /* 0x00000027ff007c0c */ /* 0x000ff6000bf65330 */
[----:B------:R-:W-:Y:S02]  /*5a50*/  @!UPT UIADD3 URZ, UPT, UPT, URZ, URZ, URZ ;  /* 0x000000fffffff290 */ /* 0x000fe4000fffe0ff */
[----:B------:R-:W1:Y:S01]  /*5a60*/  @P3 LDC.64 R2, c[0x0][0x8a8] ;  /* 0x00022a00ff023b82 */ /* 0x000e620000000a00 */
[----:B------:R-:W-:Y:S04]  /*5a70*/  @P3 IMAD R5, R19, UR40, RZ ;  /* 0x0000002813053c24 */ /* 0x000fe8000f8e02ff */
[----:B-1----:R-:W-:Y:S05]  /*5a80*/  @P3 IMAD.WIDE R2, R5, 0x4, R2 ;  /* 0x0000000405023825 */ /* 0x002fea00078e0202 */
[----:B-----5:R1:W5:Y:S02]  /*5a90*/  @P3 LDG.E R79, desc[UR44][R2.64] ;  /* 0x0000002c024f3981 */ /* 0x020364000c1e1900 */
[----:B-1----:R-:W3:Y:S02]  /*5aa0*/  @!P3 LDC R79, c[0x0][0x8a0] ;  /* 0x00022800ff4fbb82 */ /* 0x002ee40000000800 */
.L_x_89:
[----:B--2--5:R-:W-:Y:S01]  /*5ab0*/  @P6 FSETP.NEU.AND P3, PT, R81, RZ, PT ;  /* 0x000000ff5100620b */ /* 0x024fe20003f6d000 */
[----:B------:R-:W-:Y:S01]  /*5ac0*/  BSSY B1, `(.L_x_90) ;  /* 0x000003f000017945 */ /* 0x000fe20003800000 */
[----:B------:R-:W-:Y:S01]  /*5ad0*/  @P6 SEL R5, RZ, 0xffffffff, P1 ;  /* 0xffffffffff056807 */ /* 0x000fe20000800000 */
[----:B------:R-:W-:Y:S01]  /*5ae0*/  IMAD.IADD R64, R78, 0x1, R17 ;  /* 0x000000014e407824 */ /* 0x000fe200078e0211 */
[----:B------:R-:W-:Y:S02]  /*5af0*/  @P6 SEL R0, RZ, 0xffffffff, P3 ;  /* 0xffffffffff006807 */ /* 0x000fe40001800000 */
[----:B------:R-:W-:Y:S02]  /*5b00*/  CS2R R86, SRZ ;  /* 0x0000000000567805 */ /* 0x000fe4000001ff00 */
[----:B------:R-:W-:Y:S02]  /*5b10*/  @P6 LOP3.LUT P1, RZ, R162, 0xff, RZ, 0xc0, !PT ;  /* 0x000000ffa2ff6812 */ /* 0x000fe4000782c0ff */
[----:B------:R-:W-:Y:S02]  /*5b20*/  CS2R R84, SRZ ;  /* 0x0000000000547805 */ /* 0x000fe4000001ff00 */
[----:B------:R-:W-:Y:S02]  /*5b30*/  LEA R152, R76, UR47, 0x3 ;  /* 0x0000002f4c987c11 */ /* 0x000fe4000f8e18ff */
[----:B------:R-:W-:Y:S02]  /*5b40*/  CS2R R90, SRZ ;  /* 0x00000000005a7805 */ /* 0x000fe4000001ff00 */
[----:B------:R-:W-:Y:S02]  /*5b50*/  @P0 SEL R0, R5, R0, !P1 ;  /* 0x0000000005000207 */ /* 0x000fe40004800000 */
[----:B------:R-:W-:Y:S02]  /*5b60*/  CS2R R88, SRZ ;  /* 0x0000000000587805 */ /* 0x000fe4000001ff00 */
[----:B------:R-:W-:Y:S02]  /*5b70*/  SHF.L.U32 R3, R170, 0x1f, RZ ;  /* 0x0000001faa037819 */ /* 0x000fe400000006ff */
[----:B------:R-:W-:Y:S02]  /*5b80*/  CS2R R98, SRZ ;  /* 0x0000000000627805 */ /* 0x000fe4000001ff00 */
[----:B------:R-:W-:Y:S02]  /*5b90*/  @P6 LOP3.LUT R0, R0, 0x1, RZ, 0xc0, !PT ;  /* 0x0000000100006812 */ /* 0x000fe400078ec0ff */
[----:B------:R-:W-:Y:S02]  /*5ba0*/  CS2R R96, SRZ ;  /* 0x0000000000607805 */ /* 0x000fe4000001ff00 */
[----:B------:R-:W-:Y:S02]  /*5bb0*/  PLOP3.LUT P4, PT, PT, PT, PT, 0x8, 0x80 ;  /* 0x000000000080781c */ /* 0x000fe40003f8e170 */
[----:B------:R-:W-:Y:S02]  /*5bc0*/  CS2R R94, SRZ ;  /* 0x00000000005e7805 */ /* 0x000fe4000001ff00 */
[----:B------:R-:W-:Y:S02]  /*5bd0*/  ISETP.NE.U32.OR P1, PT, R0, 0x1, !P6 ;  /* 0x000000010000780c */ /* 0x000fe40007725470 */
[----:B------:R-:W-:Y:S11]  /*5be0*/  CS2R R92, SRZ ;  /* 0x00000000005c7805 */ /* 0x000ff6000001ff00 */
[----:B------:R-:W-:Y:S04]  /*5bf0*/  @P1 SHF.L.U32 R2, R168, 0x1f, RZ ;  /* 0x0000001fa8021819 */ /* 0x000fe800000006ff */
[----:B------:R-:W1:Y:S01]  /*5c00*/  @P1 SYNCS.PHASECHK.TRANS64.TRYWAIT P0, [UR47+0x110], R2 ;  /* 0x00011002ff0015a7 */ /* 0x000e62000800112f */
[----:B------:R2:W4:Y:S01]  /*5c10*/  SYNCS.PHASECHK.TRANS64.TRYWAIT P3, [R152+URZ+0x140], R3 ;  /* 0x00014003980075a7 */ /* 0x00052200080611ff */
[----:B-1----:R-:W-:Y:S01]  /*5c20*/  @P1 PLOP3.LUT P4, PT, P0, PT, PT, 0x8, 0x80 ;  /* 0x000000000080181c */ /* 0x002fe2000078e170 */
[----:B------:R-:W-:Y:S01]  /*5c30*/  @!UPT UIADD3 URZ, UPT, UPT, URZ, URZ, URZ ;  /* 0x000000fffffff290 */ /* 0x000fe2000fffe0ff */
[----:B--2-4-:R-:W-:Y:S11]  /*5c40*/  @!P1 BRA `(.L_x_91) ;  /* 0x0000000000989947 */ /* 0x014ff60003800000 */
[----:B------:R-:W-:Y:S01]  /*5c50*/  ISETP.NE.U32.AND P0, PT, RZ, UR36, PT ;  /* 0x00000024ff007c0c */ /* 0x000fe2000bf05070 */
[----:B------:R-:W-:Y:S01]  /*5c60*/  BSSY B0, `(.L_x_92) ;  /* 0x0000016000007945 */ /* 0x000fe20003800000 */
[----:B------:R-:W-:Y:S02]  /*5c70*/  FSETP.NEU.AND P1, PT, R81, RZ, PT ;  /* 0x000000ff5100720b */ /* 0x000fe40003f2d000 */
[----:B------:R-:W-:Y:S02]  /*5c80*/  CS2R R94, SRZ ;  /* 0x00000000005e7805 */ /* 0x000fe4000001ff00 */
[----:B------:R-:W-:Y:S02]  /*5c90*/  ISETP.NE.AND.EX P0, PT, RZ, UR37, PT, P0 ;  /* 0x00000025ff007c0c */ /* 0x000fe4000bf05300 */
[----:B------:R-:W-:Y:S02]  /*5ca0*/  CS2R R92, SRZ ;  /* 0x00000000005c7805 */ /* 0x000fe4000001ff00 */
[----:B------:R-:W-:Y:S02]  /*5cb0*/  SEL R0, RZ, 0xffffffff, P1 ;  /* 0xffffffffff007807 */ /* 0x000fe40000800000 */
[----:B------:R-:W-:Y:S02]  /*5cc0*/  CS2R R98, SRZ ;  /* 0x0000000000627805 */ /* 0x000fe4000001ff00 */
[----:B------:R-:W-:Y:S02]  /*5cd0*/  LOP3.LUT P1, RZ, R162, 0xff, RZ, 0xc0, !PT ;  /* 0x000000ffa2ff7812 */ /* 0x000fe4000782c0ff */
[----:B------:R-:W-:Y:S02]  /*5ce0*/  CS2R R96, SRZ ;  /* 0x0000000000607805 */ /* 0x000fe4000001ff00 */
[----:B------:R-:W-:Y:S02]  /*5cf0*/  SEL R5, RZ, 0xffffffff, P0 ;  /* 0xffffffffff057807 */ /* 0x000fe40000000000 */
[----:B------:R-:W-:Y:S02]  /*5d00*/  CS2R R90, SRZ ;  /* 0x00000000005a7805 */ /* 0x000fe4000001ff00 */
[----:B------:R-:W-:Y:S02]  /*5d10*/  CS2R R88, SRZ ;  /* 0x0000000000587805 */ /* 0x000fe4000001ff00 */
[----:B------:R-:W-:Y:S02]  /*5d20*/  CS2R R86, SRZ ;  /* 0x0000000000567805 */ /* 0x000fe4000001ff00 */
[----:B------:R-:W-:Y:S02]  /*5d30*/  @P2 SEL R0, R5, R0, !P1 ;  /* 0x0000000005002207 */ /* 0x000fe40004800000 */
[----:B------:R-:W-:Y:S02]  /*5d40*/  CS2R R84, SRZ ;  /* 0x0000000000547805 */ /* 0x000fe4000001ff00 */
[----:B------:R-:W-:Y:S04]  /*5d50*/  LOP3.LUT R0, R0, 0x1, RZ, 0xc0, !PT ;  /* 0x0000000100007812 */ /* 0x000fe800078ec0ff */
[----:B------:R-:W-:Y:S01]  /*5d60*/  ISETP.NE.U32.AND P0, PT, R0, 0x1, PT ;  /* 0x000000010000780c */ /* 0x000fe20003f05070 */
[----:B------:R-:W-:Y:S01]  /*5d70*/  @!UPT UIADD3 URZ, UPT, UPT, URZ, URZ, URZ ;  /* 0x000000fffffff290 */ /* 0x000fe2000fffe0ff */
[----:B------:R-:W-:Y:S11]  /*5d80*/  @!P4 BRA `(.L_x_93) ;  /* 0x00000000000cc947 */ /* 0x000ff60003800000 */
[----:B------:R-:W-:Y:S04]  /*5d90*/  SHF.L.U32 R5, R168, 0x1f, RZ ;  /* 0x0000001fa8057819 */ /* 0x000fe800000006ff */
[----:B------:R-:W1:Y:S02]  /*5da0*/  SYNCS.PHASECHK.TRANS64.TRYWAIT P1, [UR47+0x110], R5 ;  /* 0x00011005ff0075a7 */ /* 0x000e64000802112f */
[----:B-1----:R-:W-:Y:S05]  /*5db0*/  @!P1 BRA `(.L_x_94) ;  /* 0x0000002000809947 */ /* 0x002fea0003800000 */
.L_x_93:
[----:B------:R-:W-:Y:S05]  /*5dc0*/  BSYNC B0 ;  /* 0x0000000000007941 */ /* 0x000fea0003800000 */
.L_x_92:
[----:B------:R2:W4:Y:S01]  /*5dd0*/  @P0 LDS.128 R92, [R172+UR47+0x200] ;  /* 0x0002002fac5c0984 */ /* 0x0005220008000c00 */
[----:B------:R-:W-:Y:S01]  /*5de0*/  UIADD3 UR4, UPT, UPT, UR47, 0x118, URZ ;  /* 0x000001182f047890 */ /* 0x000fe2000fffe0ff */
[----:B------:R-:W-:Y:S02]  /*5df0*/  LOP3.LUT R168, R168, 0x1, RZ, 0x3c, !PT ;  /* 0x00000001a8a87812 */ /* 0x000fe400078e3cff */
[----:B------:R2:W1:Y:S01]  /*5e00*/  @P0 LDS.128 R96, [R171+0x10] ;  /* 0x00001000ab600984 */ /* 0x0004620000000c00 */
[----:B------:R-:W-:Y:S03]  /*5e10*/  UPRMT UR4, UR48, 0x654, UR4 ;  /* 0x0000065430047896 */ /* 0x000fe60008000004 */
[----:B------:R2:W1:Y:S04]  /*5e20*/  @P0 LDS.128 R88, [R177+0x20] ;  /* 0x00002000b1580984 */ /* 0x0004680000000c00 */
[----:B------:R2:W1:Y:S01]  /*5e30*/  @P0 LDS.128 R84, [R176+0x30] ;  /* 0x00003000b0540984 */ /* 0x0004620000000c00 */
[----:B------:R-:W-:Y:S01]  /*5e40*/  @!PT LDS RZ, [RZ] ;  /* 0x00000000fffff984 */ /* 0x000fe20000000800 */
[----:B------:R-:W-:Y:S01]  /*5e50*/  @!PT LDS RZ, [RZ] ;  /* 0x00000000fffff984 */ /* 0x000fe20000000800 */
[----:B------:R-:W-:Y:S01]  /*5e60*/  @!PT LDS RZ, [RZ] ;  /* 0x00000000fffff984 */ /* 0x000fe20000000800 */
[----:B------:R-:W-:Y:S01]  /*5e70*/  @!PT LDS RZ, [RZ] ;  /* 0x00000000fffff984 */ /* 0x000fe20000000800 */
[----:B------:R5:W-:Y:S06]  /*5e80*/  MEMBAR.ALL.CTA ;  /* 0x0000000000007992 */ /* 0x000bec0000008000 */
[----:B-----5:R-:W5:Y:S02]  /*5e90*/  FENCE.VIEW.ASYNC.S ;  /* 0x00000000000073c6 */ /* 0x020f640000000000 */
[----:B-----5:R-:W-:Y:S01]  /*5ea0*/  SYNCS.ARRIVE.TRANS64.RED.A1T0 RZ, [UR4], RZ ;  /* 0x000000ffffff79a7 */ /* 0x020fe20008100404 */
.L_x_91:
[----:B------:R-:W-:Y:S05]  /*5eb0*/  BSYNC B1 ;  /* 0x0000000000017941 */ /* 0x000fea0003800000 */
.L_x_90:
[----:B-1----:R-:W-:Y:S04]  /*5ec0*/  SHF.R.U32.HI R0, RZ, 0x15, R64 ;  /* 0x00000015ff007819 */ /* 0x002fe80000011640 */
[----:B------:R-:W-:Y:S01]  /*5ed0*/  LOP3.LUT P0, RZ, R0, 0x3, R173, 0x48, !PT ;  /* 0x0000000300ff7812 */ /* 0x000fe200078048ad */
[----:B------:R-:W-:Y:S01]  /*5ee0*/  @!UPT UIADD3 URZ, UPT, UPT, URZ, URZ, URZ ;  /* 0x000000fffffff290 */ /* 0x000fe2000fffe0ff */
[----:B------:R-:W-:Y:S11]  /*5ef0*/  @P3 BRA `(.L_x_95) ;  /* 0x0000000000083947 */ /* 0x000ff60003800000 */
[----:B------:R-:W1:Y:S02]  /*5f00*/  SYNCS.PHASECHK.TRANS64.TRYWAIT P1, [R152+URZ+0x140], R3 ;  /* 0x00014003980075a7 */ /* 0x000e6400080211ff */
[----:B-1----:R-:W-:Y:S05]  /*5f10*/  @!P1 BRA `(.L_x_96) ;  /* 0x0000002000409947 */ /* 0x002fea0003800000 */
.L_x_95:
[----:B------:R-:W-:Y:S05]  /*5f20*/  @!P0 BRA `(.L_x_97) ;  /* 0x0000000000408947 */ /* 0x000fea0003800000 */
[----:B------:R-:W1:Y:S01]  /*5f30*/  LDCU.64 UR8, c[0x4][0x70] ;  /* 0x01000e00ff0877ac */ /* 0x000e620008000a00 */
[----:B------:R-:W-:Y:S01]  /*5f40*/  MOV R3, 0x0 ;  /* 0x0000000000037802 */ /* 0x000fe20000000f00 */
[----:B------:R-:W-:Y:S02]  /*5f50*/  HFMA2 R12, -RZ, RZ, 0, 5.9604644775390625e-08 ;  /* 0x00000001ff0c7431 */ /* 0x000fe400000001ff */
[----:B------:R-:W-:Y:S02]  /*5f60*/  IMAD.MOV.U32 R8, RZ, RZ, 0x192 ;  /* 0x00000192ff087424 */ /* 0x000fe400078e00ff */
[----:B------:R-:W-:Y:S01]  /*5f70*/  IMAD.MOV.U32 R13, RZ, RZ, RZ ;  /* 0x000000ffff0d7224 */ /* 0x000fe200078e00ff */
[----:B------:R-:W5:Y:S01]  /*5f80*/  LDCU.64 UR6, c[0x4][0x78] ;  /* 0x01000f00ff0677ac */ /* 0x000f620008000a00 */
[----:B------:R-:W2:Y:S01]  /*5f90*/  LDC.64 R2, c[0x4][R3] ;  /* 0x0100000003027b82 */ /* 0x000ea20000000a00 */
[----:B------:R-:W3:Y:S01]  /*5fa0*/  LDCU.64 UR4, c[0x4][0x10] ;  /* 0x01000200ff0477ac */ /* 0x000ee20008000a00 */
[----:B-1----:R-:W-:Y:S01]  /*5fb0*/  MOV R5, UR9 ;  /* 0x0000000900057c02 */ /* 0x002fe20008000f00 */
[----:B------:R-:W-:Y:S01]  /*5fc0*/  IMAD.U32 R4, RZ, RZ, UR8 ;  /* 0x00000008ff047e24 */ /* 0x000fe2000f8e00ff */
[----:B-----5:R-:W-:Y:S01]  /*5fd0*/  MOV R7, UR7 ;  /* 0x0000000700077c02 */ /* 0x020fe20008000f00 */
[----:B------:R-:W-:Y:S01]  /*5fe0*/  IMAD.U32 R6, RZ, RZ, UR6 ;  /* 0x00000006ff067e24 */ /* 0x000fe2000f8e00ff */
[----:B---3--:R-:W-:Y:S01]  /*5ff0*/  MOV R11, UR5 ;  /* 0x00000005000b7c02 */ /* 0x008fe20008000f00 */
[----:B------:R-:W-:Y:S02]  /*6000*/  IMAD.U32 R10, RZ, RZ, UR4 ;  /* 0x00000004ff0a7e24 */ /* 0x000fe4000f8e00ff */
[----:B------:R-:W-:Y:S07]  /*6010*/  LEPC R20, `(.L_x_97) ;  /* 0x000000001014794e */ /* 0x000fee0000000000 */
[----:B--2-4-:R-:W-:Y:S05]  /*6020*/  CALL.ABS.NOINC R2 ;  /* 0x0000000002007343 */ /* 0x014fea0003c00000 */
.L_x_97:
[----:B------:R-:W-:Y:S01]  /*6030*/  LOP3.LUT P0, RZ, R167, 0x60, RZ, 0xc0, !PT ;  /* 0x00000060a7ff7812 */ /* 0x000fe2000780c0ff */
[----:B------:R-:W-:Y:S05]  /*6040*/  WARPSYNC.ALL ;  /* 0x0000000000007948 */ /* 0x000fea0003800000 */
[----:B------:R-:W-:Y:S01]  /*6050*/  R2UR UR4, R64 ;  /* 0x00000000400472ca */ /* 0x000fe200000e0000 */
[----:B------:R-:W-:Y:S01]  /*6060*/  BSSY.RECONVERGENT B0, `(.L_x_98) ;  /* 0x0000135000007945 */ /* 0x000fe20003800200 */
[-C--:B----4-:R-:W-:Y:S02]  /*6070*/  F2FP.F16.E4M3.UNPACK_B R82, R92.reuse ;  /* 0x0000005cff52723e */ /* 0x090fe400020006ff */
[----:B------:R-:W-:Y:S02]  /*6080*/  F2FP.F16.E4M3.UNPACK_B R109, R92.H1 ;  /* 0x0000005cff6d723e */ /* 0x000fe400030006ff */
[-C--:B------:R-:W-:Y:S01]  /*6090*/  F2FP.F16.E4M3.UNPACK_B R107, R93.reuse ;  /* 0x0000005dff6b723e */ /* 0x080fe200020006ff */
[--C-:B------:R-:W-:Y:S01]  /*60a0*/  HADD2.F32 R80, -RZ, R82.reuse.H0_H0 ;  /* 0x20000052ff507230 */ /* 0x100fe20000004100 */
[----:B------:R-:W-:Y:S01]  /*60b0*/  F2FP.F16.E4M3.UNPACK_B R105, R93.H1 ;  /* 0x0000005dff69723e */ /* 0x000fe200030006ff */
[----:B------:R-:W-:Y:S01]  /*60c0*/  HADD2.F32 R82, -RZ, R82.H1_H1 ;  /* 0x30000052ff527230 */ /* 0x000fe20000004100 */
[-C--:B------:R-:W-:Y:S01]  /*60d0*/  F2FP.F16.E4M3.UNPACK_B R130, R84.reuse ;  /* 0x00000054ff82723e */ /* 0x080fe200020006ff */
[--C-:B------:R-:W-:Y:S01]  /*60e0*/  HADD2.F32 R83, -RZ, R109.reuse.H0_H0 ;  /* 0x2000006dff537230 */ /* 0x100fe20000004100 */
[----:B------:R-:W-:Y:S01]  /*60f0*/  F2FP.F16.E4M3.UNPACK_B R132, R84.H1 ;  /* 0x00000054ff84723e */ /* 0x000fe200030006ff */
[----:B------:R-:W3:Y:S01]  /*6100*/  LDTM.x64 R4, tmem[UR4] ;  /* 0x00000004000479ee */ /* 0x000ee20008340000 */
[----:B------:R-:W-:Y:S01]  /*6110*/  NOP ;  /* 0x0000000000007918 */ /* 0x000fe20000000000 */
[----:B------:R-:W-:Y:S01]  /*6120*/  R2UR UR5, R152 ;  /* 0x00000000980572ca */ /* 0x000fe200000e0000 */
[--C-:B------:R-:W-:Y:S01]  /*6130*/  HADD2.F32 R129, -RZ, R130.reuse.H0_H0 ;  /* 0x20000082ff817230 */ /* 0x100fe20000004100 */
[----:B------:R-:W-:Y:S01]  /*6140*/  F2FP.F16.E4M3.UNPACK_B R93, R94 ;  /* 0x0000005eff5d723e */ /* 0x000fe200020006ff */
[----:B------:R-:W-:Y:S01]  /*6150*/  HADD2.F32 R130, -RZ, R130.H1_H1 ;  /* 0x30000082ff827230 */ /* 0x000fe20000004100 */
[-C--:B------:R-:W-:Y:S01]  /*6160*/  F2FP.F16.E4M3.UNPACK_B R134, R85.reuse ;  /* 0x00000055ff86723e */ /* 0x080fe200020006ff */
[----:B------:R-:W-:Y:S01]  /*6170*/  HADD2.F32 R84, -RZ, R109.H1_H1 ;  /* 0x3000006dff547230 */ /* 0x000fe20000004100 */
[----:B------:R-:W-:Y:S01]  /*6180*/  F2FP.F16.E4M3.UNPACK_B R136, R85.H1 ;  /* 0x00000055ff88723e */ /* 0x000fe200030006ff */
[--C-:B------:R-:W-:Y:S01]  /*6190*/  HADD2.F32 R85, -RZ, R107.reuse.H0_H0 ;  /* 0x2000006bff557230 */ /* 0x100fe20000004100 */
[-C--:B------:R-:W-:Y:S01]  /*61a0*/  F2FP.F16.E4M3.UNPACK_B R138, R86.reuse ;  /* 0x00000056ff8a723e */ /* 0x080fe200020006ff */
[--C-:B------:R-:W-:Y:S01]  /*61b0*/  HADD2.F32 R133, -RZ, R134.reuse.H0_H0 ;  /* 0x20000086ff857230 */ /* 0x100fe20000004100 */
[----:B------:R-:W-:Y:S01]  /*61c0*/  F2FP.F16.E4M3.UNPACK_B R140, R86.H1 ;  /* 0x00000056ff8c723e */ /* 0x000fe200030006ff */
[----:B------:R-:W-:Y:S01]  /*61d0*/  HADD2.F32 R86, -RZ, R107.H1_H1 ;  /* 0x3000006bff567230 */ /* 0x000fe20000004100 */
[----:B------:R-:W-:Y:S01]  /*61e0*/  F2FP.F16.E4M3.UNPACK_B R142, R87 ;  /* 0x00000057ff8e723e */ /* 0x000fe200020006ff */
[----:B------:R-:W-:Y:S01]  /*61f0*/  UIADD3 UR5, UPT, UPT, UR5, 0x150, URZ ;  /* 0x0000015005057890 */ /* 0x000fe2000fffe0ff */
[----:B------:R-:W-:Y:S01]  /*6200*/  HADD2.F32 R134, -RZ, R134.H1_H1 ;  /* 0x30000086ff867230 */ /* 0x000fe20000004100 */
[----:B------:R-:W-:Y:S01]  /*6210*/  F2FP.F16.E4M3.UNPACK_B R114, R88 ;  /* 0x00000058ff72723e */ /* 0x000fe200020006ff */
[--C-:B------:R-:W-:Y:S01]  /*6220*/  HADD2.F32 R137, -RZ, R138.reuse.H0_H0 ;  /* 0x2000008aff897230 */ /* 0x100fe20000004100 */
[----:B------:R-:W-:Y:S01]  /*6230*/  UPRMT UR5, UR48, 0x654, UR5 ;  /* 0x0000065430057896 */ /* 0x000fe20008000005 */
[----:B------:R-:W-:Y:S01]  /*6240*/  HADD2.F32 R138, -RZ, R138.H1_H1 ;  /* 0x3000008aff8a7230 */ /* 0x000fe20000004100 */
[-C--:B------:R-:W-:Y:S01]  /*6250*/  F2FP.F16.E4M3.UNPACK_B R118, R89.reuse ;  /* 0x00000059ff76723e */ /* 0x080fe200020006ff */
[--C-:B------:R-:W-:Y:S01]  /*6260*/  HADD2.F32 R113, -RZ, R114.reuse.H0_H0 ;  /* 0x20000072ff717230 */ /* 0x100fe20000004100 */
[----:B------:R-:W-:Y:S01]  /*6270*/  F2FP.F16.E4M3.UNPACK_B R120, R89.H1 ;  /* 0x00000059ff78723e */ /* 0x000fe200030006ff */
[C---:B---3--:R-:W-:Y:S01]  /*6280*/  FMUL R4, R79.reuse, R4 ;  /* 0x000000044f047220 */ /* 0x048fe20000400000 */
[C---:B------:R-:W-:Y:S01]  /*6290*/  FMUL R5, R79.reuse, R5 ;  /* 0x000000054f057220 */ /* 0x040fe20000400000 */
[C---:B------:R-:W-:Y:S01]  /*62a0*/  FMUL R8, R79.reuse, R8 ;  /* 0x000000084f087220 */ /* 0x040fe20000400000 */
[----:B------:R-:W-:Y:S01]  /*62b0*/  FMUL R9, R79, R9 ;  /* 0x000000094f097220 */ /* 0x000fe20000400000 */
[----:B------:R-:W-:Y:S01]  /*62c0*/  SYNCS.ARRIVE.TRANS64.RED.A1T0 RZ, [UR5], RZ ;  /* 0x000000ffffff79a7 */ /* 0x000fe20008100405 */
[C---:B------:R-:W-:Y:S01]  /*62d0*/  FFMA R4, R81.reuse, R80, R4 ;  /* 0x0000005051047223 */ /* 0x040fe20000000004 */
[----:B------:R-:W-:Y:S01]  /*62e0*/  FFMA R5, R81, R82, R5 ;  /* 0x0000005251057223 */ /* 0x000fe20000000005 */
[----:B------:R-:W-:Y:S02]  /*62f0*/  HADD2.F32 R89, -RZ, R93.H0_H0 ;  /* 0x2000005dff597230 */ /* 0x000fe40000004100 */
[C---:B------:R-:W-:Y:S01]  /*6300*/  FMUL R12, R79.reuse, R12 ;  /* 0x0000000c4f0c7220 */ /* 0x040fe20000400000 */
        /* <DEDUP_REMOVED lines=11> */
[----:B------:R-:W-:Y:S02]  /*63c0*/  HADD2.F32 R114, -RZ, R114.H1_H1 ;  /* 0x30000072ff727230 */ /* 0x000fe40000004100 */
[C---:B------:R-:W-:Y:S01]  /*63d0*/  FMUL R32, R79.reuse, R36 ;  /* 0x000000244f207220 */ /* 0x040fe20000400000 */
[C---:B------:R-:W-:Y:S01]  /*63e0*/  FMUL R33, R79.reuse, R37 ;  /* 0x000000254f217220 */ /* 0x040fe20000400000 */
[--C-:B------:R-:W-:Y:S02]  /*63f0*/  HADD2.F32 R117, -RZ, R118.reuse.H0_H0 ;  /* 0x20000076ff757230 */ /* 0x100fe40000004100 */
[C---:B------:R-:W-:Y:S01]  /*6400*/  FMUL R36, R79.reuse, R40 ;  /* 0x000000284f247220 */ /* 0x040fe20000400000 */
[----:B------:R-:W-:Y:S02]  /*6410*/  HADD2.F32 R118, -RZ, R118.H1_H1 ;  /* 0x30000076ff767230 */ /* 0x000fe40000004100 */
        /* <DEDUP_REMOVED lines=8> */
[----:B------:R-:W-:Y:S01]  /*64a0*/  F2FP.F16.E4M3.UNPACK_B R92, R94.H1 ;  /* 0x0000005eff5c723e */ /* 0x000fe200030006ff */
[C---:B------:R-:W-:Y:S01]  /*64b0*/  FMUL R53, R79.reuse, R57 ;  /* 0x000000394f357220 */ /* 0x040fe20000400000 */
[C---:B------:R-:W-:Y:S01]  /*64c0*/  FMUL R56, R79.reuse, R60 ;  /* 0x0000003c4f387220 */ /* 0x040fe20000400000 */
[----:B------:R-:W-:Y:S01]  /*64d0*/  F2FP.F16.E4M3.UNPACK_B R141, R87.H1 ;  /* 0x00000057ff8d723e */ /* 0x000fe200030006ff */
[C---:B------:R-:W-:Y:S01]  /*64e0*/  FMUL R57, R79.reuse, R61 ;  /* 0x0000003d4f397220 */ /* 0x040fe20000400000 */
[----:B------:R-:W-:Y:S02]  /*64f0*/  HADD2.F32 R80, -RZ, R142.H1_H1 ;  /* 0x3000008eff507230 */ /* 0x000fe40000004100 */
[C---:B------:R-:W-:Y:S01]  /*6500*/  FMUL R60, R79.reuse, R64 ;  /* 0x000000404f3c7220 */ /* 0x040fe20000400000 */
[----:B------:R-:W-:Y:S01]  /*6510*/  F2FP.F16.E4M3.UNPACK_B R116, R88.H1 ;  /* 0x00000058ff74723e */ /* 0x000fe200030006ff */
[C---:B------:R-:W-:Y:S01]  /*6520*/  FMUL R61, R79.reuse, R65 ;  /* 0x000000414f3d7220 */ /* 0x040fe20000400000 */
[C---:B------:R-:W-:Y:S01]  /*6530*/  FMUL R6, R79.reuse, R6 ;  /* 0x000000064f067220 */ /* 0x040fe20000400000 */
[----:B------:R-:W-:Y:S01]  /*6540*/  F2FP.F16.E4M3.UNPACK_B R94, R95 ;  /* 0x0000005fff5e723e */ /* 0x000fe200020006ff */
[----:B------:R-:W-:Y:S01]  /*6550*/  FMUL R7, R79, R7 ;  /* 0x000000074f077220 */ /* 0x000fe20000400000 */
[--C-:B------:R-:W-:Y:S02]  /*6560*/  HADD2.F32 R87, -RZ, R105.reuse.H0_H0 ;  /* 0x20000069ff577230 */ /* 0x100fe40000004100 */
[C---:B------:R-:W-:Y:S01]  /*6570*/  FFMA R6, R81.reuse, R83, R6 ;  /* 0x0000005351067223 */ /* 0x040fe20000000006 */
[----:B------:R-:W-:Y:S01]  /*6580*/  F2FP.F16.E4M3.UNPACK_B R122, R90 ;  /* 0x0000005aff7a723e */ /* 0x000fe200020006ff */
[C---:B------:R-:W-:Y:S01]  /*6590*/  FFMA R7, R81.reuse, R84, R7 ;  /* 0x0000005451077223 */ /* 0x040fe20000000007 */
[C---:B------:R-:W-:Y:S01]  /*65a0*/  FFMA R8, R81.reuse, R85, R8 ;  /* 0x0000005551087223 */ /* 0x040fe20000000008 */
[----:B------:R-:W-:Y:S01]  /*65b0*/  F2FP.F16.E4M3.UNPACK_B R124, R90.H1 ;  /* 0x0000005aff7c723e */ /* 0x000fe200030006ff */
[----:B------:R-:W-:Y:S02]  /*65c0*/  HADD2.F32 R88, -RZ, R105.H1_H1 ;  /* 0x30000069ff587230 */ /* 0x000fe40000004100 */
[----:B------:R-:W-:Y:S01]  /*65d0*/  FFMA R9, R81, R86, R9 ;  /* 0x0000005651097223 */ /* 0x000fe20000000009 */
[----:B------:R-:W-:Y:S01]  /*65e0*/  F2FP.SATFINITE.E4M3.F32.PACK_AB_MERGE_C R152, R7, R6, RZ ;  /* 0x000000060798723e */ /* 0x000fe200048070ff */
[----:B------:R-:W-:Y:S02]  /*65f0*/  HADD2.F32 R90, -RZ, R93.H1_H1 ;  /* 0x3000005dff5a7230 */ /* 0x000fe40000004100 */
[----:B------:R-:W-:Y:S01]  /*6600*/  FMUL R10, R79, R10 ;  /* 0x0000000a4f0a7220 */ /* 0x000fe20000400000 */
[--C-:B------:R-:W-:Y:S01]  /*6610*/  HADD2.F32 R93, -RZ, R94.reuse.H0_H0 ;  /* 0x2000005eff5d7230 */ /* 0x100fe20000004100 */
[----:B------:R-:W-:Y:S01]  /*6620*/  F2FP.SATFINITE.E4M3.F32.PACK_AB_MERGE_C R152, R5, R4, R152 ;  /* 0x000000040598723e */ /* 0x000fe20004807098 */
[----:B------:R-:W-:Y:S02]  /*6630*/  HADD2.F32 R94, -RZ, R94.H1_H1 ;  /* 0x3000005eff5e7230 */ /* 0x000fe40000004100 */
[----:B------:R-:W-:Y:S01]  /*6640*/  FFMA R10, R81, R87, R10 ;  /* 0x00000057510a7223 */ /* 0x000fe2000000000a */
[--C-:B------:R-:W-:Y:S02]  /*6650*/  HADD2.F32 R121, -RZ, R122.reuse.H0_H0 ;  /* 0x2000007aff797230 */ /* 0x100fe40000004100 */
[----:B------:R-:W-:Y:S01]  /*6660*/  FMUL R11, R79, R11 ;  /* 0x0000000b4f0b7220 */ /* 0x000fe20000400000 */
[----:B------:R-:W-:Y:S01]  /*6670*/  F2FP.F16.E4M3.UNPACK_B R126, R91 ;  /* 0x0000005bff7e723e */ /* 0x000fe200020006ff */
[----:B------:R-:W-:Y:S01]  /*6680*/  HADD2.F32 R122, -RZ, R122.H1_H1 ;  /* 0x3000007aff7a7230 */ /* 0x000fe20000004100 */
[----:B------:R-:W-:Y:S01]  /*6690*/  F2FP.F16.E4M3.UNPACK_B R103, R95.H1 ;  /* 0x0000005fff67723e */ /* 0x000fe200030006ff */
[C---:B------:R-:W-:Y:S01]  /*66a0*/  FFMA R11, R81.reuse, R88, R11 ;  /* 0x00000058510b7223 */ /* 0x040fe2000000000b */
[----:B------:R-:W-:Y:S01]  /*66b0*/  F2FP.F16.E4M3.UNPACK_B R128, R91.H1 ;  /* 0x0000005bff80723e */ /* 0x000fe200030006ff */
[----:B------:R-:W-:Y:S02]  /*66c0*/  HADD2.F32 R91, -RZ, R92.H0_H0 ;  /* 0x2000005cff5b7230 */ /* 0x000fe40000004100 */
[C---:B------:R-:W-:Y:S01]  /*66d0*/  FFMA R12, R81.reuse, R89, R12 ;  /* 0x00000059510c7223 */ /* 0x040fe2000000000c */
[----:B------:R-:W-:Y:S01]  /*66e0*/  FFMA R13, R81, R90, R13 ;  /* 0x0000005a510d7223 */ /* 0x000fe2000000000d */
[----:B------:R-:W-:Y:S01]  /*66f0*/  F2FP.SATFINITE.E4M3.F32.PACK_AB_MERGE_C R153, R11, R10, RZ ;  /* 0x0000000a0b99723e */ /* 0x000fe200048070ff */
[--C-:B------:R-:W-:Y:S01]  /*6700*/  HADD2.F32 R125, -RZ, R126.reuse.H0_H0 ;  /* 0x2000007eff7d7230 */ /* 0x100fe20000004100 */
[----:B------:R-:W-:Y:S01]  /*6710*/  F2FP.F16.E4M3.UNPACK_B R101, R96 ;  /* 0x00000060ff65723e */ /* 0x000fe200020006ff */
[----:B------:R-:W-:Y:S01]  /*6720*/  HADD2.F32 R126, -RZ, R126.H1_H1 ;  /* 0x3000007eff7e7230 */ /* 0x000fe20000004100 */
[----:B------:R-:W-:Y:S01]  /*6730*/  F2FP.SATFINITE.E4M3.F32.PACK_AB_MERGE_C R153, R9, R8, R153 ;  /* 0x000000080999723e */ /* 0x000fe20004807099 */
[----:B------:R-:W-:Y:S02]  /*6740*/  HADD2.F32 R83, -RZ, R142.H0_H0 ;  /* 0x2000008eff537230 */ /* 0x000fe40000004100 */
[C---:B------:R-:W-:Y:S01]  /*6750*/  FMUL R14, R79.reuse, R14 ;  /* 0x0000000e4f0e7220 */ /* 0x040fe20000400000 */
[----:B------:R-:W-:Y:S02]  /*6760*/  HADD2.F32 R92, -RZ, R92.H1_H1 ;  /* 0x3000005cff5c7230 */ /* 0x000fe40000004100 */
[----:B------:R-:W-:Y:S01]  /*6770*/  FMUL R15, R79, R15 ;  /* 0x0000000f4f0f7220 */ /* 0x000fe20000400000 */
[----:B------:R-:W-:Y:S01]  /*6780*/  F2FP.F16.E4M3.UNPACK_B R100, R96.H1 ;  /* 0x00000060ff64723e */ /* 0x000fe200030006ff */
[--C-:B------:R-:W-:Y:S02]  /*6790*/  HADD2.F32 R95, -RZ, R103.reuse.H0_H0 ;  /* 0x20000067ff5f7230 */ /* 0x100fe40000004100 */
[C---:B------:R-:W-:Y:S01]  /*67a0*/  FFMA R14, R81.reuse, R91, R14 ;  /* 0x0000005b510e7223 */ /* 0x040fe2000000000e */
[C---:B------:R-:W-:Y:S01]  /*67b0*/  FFMA R15, R81.reuse, R92, R15 ;  /* 0x0000005c510f7223 */ /* 0x040fe2000000000f */
[C---:B------:R-:W-:Y:S01]  /*67c0*/  FFMA R16, R81.reuse, R93, R16 ;  /* 0x0000005d51107223 */ /* 0x040fe20000000010 */
[----:B------:R-:W-:Y:S01]  /*67d0*/  FFMA R17, R81, R94, R17 ;  /* 0x0000005e51117223 */ /* 0x000fe20000000011 */
[-C--:B------:R-:W-:Y:S01]  /*67e0*/  F2FP.F16.E4M3.UNPACK_B R102, R97.reuse ;  /* 0x00000061ff66723e */ /* 0x080fe200020006ff */
[----:B------:R-:W-:Y:S01]  /*67f0*/  HADD2.F32 R96, -RZ, R103.H1_H1 ;  /* 0x30000067ff607230 */ /* 0x000fe20000004100 */
[----:B------:R-:W-:Y:S01]  /*6800*/  F2FP.SATFINITE.E4M3.F32.PACK_AB_MERGE_C R154, R15, R14, RZ ;  /* 0x0000000e0f9a723e */ /* 0x000fe200048070ff */
[----:B------:R-:W-:Y:S01]  /*6810*/  FMUL R18, R79, R18 ;  /* 0x000000124f127220 */ /* 0x000fe20000400000 */
[----:B------:R-:W-:Y:S01]  /*6820*/  F2FP.F16.E4M3.UNPACK_B R104, R97.H1 ;  /* 0x00000061ff68723e */ /* 0x000fe200030006ff */
[--C-:B------:R-:W-:Y:S01]  /*6830*/  HADD2.F32 R97, -RZ, R101.reuse.H0_H0 ;  /* 0x20000065ff617230 */ /* 0x100fe20000004100 */
[----:B------:R-:W-:Y:S01]  /*6840*/  F2FP.SATFINITE.E4M3.F32.PACK_AB_MERGE_C R154, R13, R12, R154 ;  /* 0x0000000c0d9a723e */ /* 0x000fe2000480709a */
[----:B------:R-:W-:Y:S01]  /*6850*/  FFMA R18, R81, R95, R18 ;  /* 0x0000005f51127223 */ /* 0x000fe20000000012 */
[----:B------:R-:W-:Y:S01]  /*6860*/  F2FP.F16.E4M3.UNPACK_B R110, R99 ;  /* 0x00000063ff6e723e */ /* 0x000fe200020006ff */
[----:B------:R-:W-:Y:S01]  /*6870*/  FMUL R19, R79, R19 ;  /* 0x000000134f137220 */ /* 0x000fe20000400000 */
[----:B------:R-:W-:Y:S01]  /*6880*/  F2FP.F16.E4M3.UNPACK_B R112, R99.H1 ;  /* 0x00000063ff70723e */ /* 0x000fe200030006ff */
[----:B------:R-:W-:Y:S01]  /*6890*/  HADD2.F32 R99, -RZ, R101.H1_H1 ;  /* 0x30000065ff637230 */ /* 0x000fe20000004100 */
[-C--:B------:R-:W-:Y:S01]  /*68a0*/  F2FP.F16.E4M3.UNPACK_B R106, R98.reuse ;  /* 0x00000062ff6a723e */ /* 0x080fe200020006ff */
[----:B------:R-:W-:Y:S01]  /*68b0*/  HADD2.F32 R101, -RZ, R102.H0_H0 ;  /* 0x20000066ff657230 */ /* 0x000fe20000004100 */
[----:B------:R-:W-:Y:S01]  /*68c0*/  F2FP.F16.E4M3.UNPACK_B R108, R98.H1 ;  /* 0x00000062ff6c723e */ /* 0x000fe200030006ff */
[----:B------:R-:W-:Y:S02]  /*68d0*/  HADD2.F32 R98, -RZ, R100.H0_H0 ;  /* 0x20000064ff627230 */ /* 0x000fe40000004100 */
[C---:B------:R-:W-:Y:S01]  /*68e0*/  FFMA R19, R81.reuse, R96, R19 ;  /* 0x0000006051137223 */ /* 0x040fe20000000013 */
[C---:B------:R-:W-:Y:S01]  /*68f0*/  FFMA R0, R81.reuse, R97, R0 ;  /* 0x0000006151007223 */ /* 0x040fe20000000000 */
[----:B------:R-:W-:Y:S01]  /*6900*/  FFMA R2, R81, R99, R2 ;  /* 0x0000006351027223 */ /* 0x000fe20000000002 */
[----:B------:R-:W-:Y:S02]  /*6910*/  HADD2.F32 R102, -RZ, R102.H1_H1 ;  /* 0x30000066ff667230 */ /* 0x000fe40000004100 */
[----:B------:R-:W-:Y:S01]  /*6920*/  FMUL R3, R79, R22 ;  /* 0x000000164f037220 */ /* 0x000fe20000400000 */
[----:B------:R-:W-:Y:S01]  /*6930*/  HADD2.F32 R100, -RZ, R100.H1_H1 ;  /* 0x30000064ff647230 */ /* 0x000fe20000004100 */
[----:B------:R-:W-:Y:S01]  /*6940*/  F2FP.SATFINITE.E4M3.F32.PACK_AB_MERGE_C R155, R19, R18, RZ ;  /* 0x00000012139b723e */ /* 0x000fe200048070ff */
[--C-:B------:R-:W-:Y:S02]  /*6950*/  HADD2.F32 R105, -RZ, R106.reuse.H0_H0 ;  /* 0x2000006aff697230 */ /* 0x100fe40000004100 */
[----:B------:R-:W-:Y:S01]  /*6960*/  FFMA R3, R81, R98, R3 ;  /* 0x0000006251037223 */ /* 0x000fe20000000003 */
[----:B------:R-:W-:Y:S01]  /*6970*/  HADD2.F32 R106, -RZ, R106.H1_H1 ;  /* 0x3000006aff6a7230 */ /* 0x000fe20000004100 */
[----:B------:R-:W-:Y:S01]  /*6980*/  F2FP.SATFINITE.E4M3.F32.PACK_AB_MERGE_C R155, R17, R16, R155 ;  /* 0x00000010119b723e */ /* 0x000fe2000480709b */
[----:B------:R-:W-:Y:S02]  /*6990*/  HADD2.F32 R109, -RZ, R110.H0_H0 ;  /* 0x2000006eff6d7230 */ /* 0x000fe40000004100 */
[C---:B------:R-:W-:Y:S01]  /*69a0*/  FMUL R23, R79.reuse, R23 ;  /* 0x000000174f177220 */ /* 0x040fe20000400000 */
[--C-:B------:R-:W-:Y:S02]  /*69b0*/  HADD2.F32 R103, -RZ, R104.reuse.H0_H0 ;  /* 0x20000068ff677230 */ /* 0x100fe40000004100 */
[----:B------:R-:W-:Y:S01]  /*69c0*/  FMUL R22, R79, R26 ;  /* 0x0000001a4f167220 */ /* 0x000fe20000400000 */
[----:B------:R-:W-:Y:S01]  /*69d0*/  HADD2.F32 R104, -RZ, R104.H1_H1 ;  /* 0x30000068ff687230 */ /* 0x000fe20000004100 */
[----:B------:R1:W-:Y:S01]  /*69e0*/  STS.128 [R172+UR47+0x2200], R152 ;  /* 0x00220098ac007988 */ /* 0x0003e20008000c2f */
[C---:B------:R-:W-:Y:S01]  /*69f0*/  FFMA R23, R81.reuse, R100, R23 ;  /* 0x0000006451177223 */ /* 0x040fe20000000017 */
[C---:B------:R-:W-:Y:S01]  /*6a00*/  FFMA R20, R81.reuse, R101, R20 ;  /* 0x0000006551147223 */ /* 0x040fe20000000014 */
[C---:B------:R-:W-:Y:S01]  /*6a10*/  FFMA R21, R81.reuse, R102, R21 ;  /* 0x0000006651157223 */ /* 0x040fe20000000015 */
[----:B------:R-:W-:Y:S01]  /*6a20*/  FFMA R22, R81, R103, R22 ;  /* 0x0000006751167223 */ /* 0x000fe20000000016 */
[----:B------:R-:W-:Y:S01]  /*6a30*/  HADD2.F32 R110, -RZ, R110.H1_H1 ;  /* 0x3000006eff6e7230 */ /* 0x000fe20000004100 */
[----:B------:R-:W-:Y:S01]  /*6a40*/  F2FP.SATFINITE.E4M3.F32.PACK_AB_MERGE_C R157, R23, R3, RZ ;  /* 0x00000003179d723e */ /* 0x000fe200048070ff */
[C---:B------:R-:W-:Y:S01]  /*6a50*/  FMUL R27, R79.reuse, R27 ;  /* 0x0000001b4f1b7220 */ /* 0x040fe20000400000 */
[--C-:B------:R-:W-:Y:S02]  /*6a60*/  HADD2.F32 R107, -RZ, R108.reuse.H0_H0 ;  /* 0x2000006cff6b7230 */ /* 0x100fe40000004100 */
[----:B------:R-:W-:Y:S01]  /*6a70*/  FMUL R26, R79, R30 ;  /* 0x0000001e4f1a7220 */ /* 0x000fe20000400000 */
[----:B------:R-:W-:Y:S01]  /*6a80*/  HADD2.F32 R108, -RZ, R108.H1_H1 ;  /* 0x3000006cff6c7230 */ /* 0x000fe20000004100 */
[----:B------:R-:W-:Y:S01]  /*6a90*/  F2FP.SATFINITE.E4M3.F32.PACK_AB_MERGE_C R156, R2, R0, R157 ;  /* 0x00000000029c723e */ /* 0x000fe2000480709d */
[C---:B------:R-:W-:Y:S01]  /*6aa0*/  FFMA R27, R81.reuse, R104, R27 ;  /* 0x00000068511b7223 */ /* 0x040fe2000000001b */
[C---:B------:R-:W-:Y:S01]  /*6ab0*/  FFMA R24, R81.reuse, R105, R24 ;  /* 0x0000006951187223 */ /* 0x040fe20000000018 */
[C---:B------:R-:W-:Y:S01]  /*6ac0*/  FFMA R25, R81.reuse, R106, R25 ;  /* 0x0000006a51197223 */ /* 0x040fe20000000019 */
[----:B------:R-:W-:Y:S01]  /*6ad0*/  FFMA R26, R81, R107, R26 ;  /* 0x0000006b511a7223 */ /* 0x000fe2000000001a */
[----:B------:R-:W-:Y:S01]  /*6ae0*/  FMUL R31, R79, R31 ;  /* 0x0000001f4f1f7220 */ /* 0x000fe20000400000 */
[--C-:B------:R-:W-:Y:S01]  /*6af0*/  HADD2.F32 R111, -RZ, R112.reuse.H0_H0 ;  /* 0x20000070ff6f7230 */ /* 0x100fe20000004100 */
[----:B------:R-:W-:Y:S01]  /*6b00*/  F2FP.SATFINITE.E4M3.F32.PACK_AB_MERGE_C R158, R27, R22, RZ ;  /* 0x000000161b9e723e */ /* 0x000fe200048070ff */
[----:B------:R-:W-:Y:S02]  /*6b10*/  HADD2.F32 R112, -RZ, R112.H1_H1 ;  /* 0x30000070ff707230 */ /* 0x000fe40000004100 */
[C---:B------:R-:W-:Y:S01]  /*6b20*/  FFMA R31, R81.reuse, R108, R31 ;  /* 0x0000006c511f7223 */ /* 0x040fe2000000001f */
[----:B------:R-:W-:Y:S01]  /*6b30*/  FFMA R28, R81, R109, R28 ;  /* 0x0000006d511c7223 */ /* 0x000fe2000000001c */
[----:B------:R-:W-:Y:S01]  /*6b40*/  F2FP.SATFINITE.E4M3.F32.PACK_AB_MERGE_C R157, R21, R20, R158 ;  /* 0x00000014159d723e */ /* 0x000fe2000480709e */
[----:B------:R-:W-:Y:S01]  /*6b50*/  FFMA R29, R81, R110, R29 ;  /* 0x0000006e511d7223 */ /* 0x000fe2000000001d */
[----:B------:R-:W-:Y:S01]  /*6b60*/  FMUL R30, R79, R34 ;  /* 0x000000224f1e7220 */ /* 0x000fe20000400000 */
[----:B------:R-:W-:Y:S01]  /*6b70*/  F2FP.SATFINITE.E4M3.F32.PACK_AB_MERGE_C R159, R31, R26, RZ ;  /* 0x0000001a1f9f723e */ /* 0x000fe200048070ff */
[----:B------:R-:W-:Y:S01]  /*6b80*/  FMUL R35, R79, R35 ;  /* 0x000000234f237220 */ /* 0x000fe20000400000 */
[--C-:B------:R-:W-:Y:S02]  /*6b90*/  HADD2.F32 R115, -RZ, R116.reuse.H0_H0 ;  /* 0x20000074ff737230 */ /* 0x100fe40000004100 */
[----:B------:R-:W-:Y:S01]  /*6ba0*/  FFMA R30, R81, R111, R30 ;  /* 0x0000006f511e7223 */ /* 0x000fe2000000001e */
[----:B------:R-:W-:Y:S01]  /*6bb0*/  F2FP.SATFINITE.E4M3.F32.PACK_AB_MERGE_C R158, R25, R24, R159 ;  /* 0x00000018199e723e */ /* 0x000fe2000480709f */
[C---:B------:R-:W-:Y:S01]  /*6bc0*/  FFMA R35, R81.reuse, R112, R35 ;  /* 0x0000007051237223 */ /* 0x040fe20000000023 */
[C---:B------:R-:W-:Y:S01]  /*6bd0*/  FFMA R32, R81.reuse, R113, R32 ;  /* 0x0000007151207223 */ /* 0x040fe20000000020 */
[----:B------:R-:W-:Y:S01]  /*6be0*/  FFMA R33, R81, R114, R33 ;  /* 0x0000007251217223 */ /* 0x000fe20000000021 */
[----:B------:R-:W-:Y:S02]  /*6bf0*/  HADD2.F32 R116, -RZ, R116.H1_H1 ;  /* 0x30000074ff747230 */ /* 0x000fe40000004100 */
        /* <DEDUP_REMOVED lines=9> */
[----:B------:R-:W-:Y:S01]  /*6c90*/  HADD2.F32 R120, -RZ, R120.H1_H1 ;  /* 0x30000078ff787230 */ /* 0x000fe20000004100 */
[----:B------:R1:W-:Y:S01]  /*6ca0*/  STS.128 [R171+0x2010], R156 ;  /* 0x0020109cab007388 */ /* 0x0003e20000000c00 */
[----:B------:R-:W-:Y:S01]  /*6cb0*/  F2FP.SATFINITE.E4M3.F32.PACK_AB_MERGE_C R180, R39, R34, RZ ;  /* 0x0000002227b4723e */ /* 0x000fe200048070ff */
[C---:B------:R-:W-:Y:S01]  /*6cc0*/  FMUL R38, R79.reuse, R42 ;  /* 0x0000002a4f267220 */ /* 0x040fe20000400000 */
[----:B------:R-:W-:Y:S01]  /*6cd0*/  FMUL R43, R79, R43 ;  /* 0x0000002b4f2b7220 */ /* 0x000fe20000400000 */
[--C-:B------:R-:W-:Y:S01]  /*6ce0*/  HADD2.F32 R123, -RZ, R124.reuse.H0_H0 ;  /* 0x2000007cff7b7230 */ /* 0x100fe20000004100 */
[----:B------:R-:W-:Y:S01]  /*6cf0*/  F2FP.SATFINITE.E4M3.F32.PACK_AB_MERGE_C R180, R33, R32, R180 ;  /* 0x0000002021b4723e */ /* 0x000fe200048070b4 */
[C---:B------:R-:W-:Y:S01]  /*6d00*/  FFMA R38, R81.reuse, R119, R38 ;  /* 0x0000007751267223 */ /* 0x040fe20000000026 */
        /* <DEDUP_REMOVED lines=14> */
[C---:B------:R-:W-:Y:S01]  /*6df0*/  FMUL R46, R79.reuse, R50 ;  /* 0x000000324f2e7220 */ /* 0x040fe20000400000 */
[C---:B------:R-:W-:Y:S01]  /*6e00*/  FMUL R51, R79.reuse, R51 ;  /* 0x000000334f337220 */ /* 0x040fe20000400000 */
[--C-:B------:R-:W-:Y:S02]  /*6e10*/  HADD2.F32 R131, -RZ, R132.reuse.H0_H0 ;  /* 0x20000084ff837230 */ /* 0x100fe40000004100 */
[----:B------:R-:W-:Y:S01]  /*6e20*/  FMUL R50, R79, R54 ;  /* 0x000000364f327220 */ /* 0x000fe20000400000 */
[C---:B------:R-:W-:Y:S01]  /*6e30*/  FFMA R46, R81.reuse, R127, R46 ;  /* 0x0000007f512e7223 */ /* 0x040fe2000000002e */
[----:B------:R-:W-:Y:S02]  /*6e40*/  HADD2.F32 R132, -RZ, R132.H1_H1 ;  /* 0x30000084ff847230 */ /* 0x000fe40000004100 */
[----:B------:R-:W-:Y:S01]  /*6e50*/  FFMA R51, R81, R128, R51 ;  /* 0x0000008051337223 */ /* 0x000fe20000000033 */
[----:B------:R-:W-:Y:S01]  /*6e60*/  FMUL R55, R79, R55 ;  /* 0x000000374f377220 */ /* 0x000fe20000400000 */
[C---:B------:R-:W-:Y:S01]  /*6e70*/  FFMA R48, R81.reuse, R129, R48 ;  /* 0x0000008151307223 */ /* 0x040fe20000000030 */
[C---:B------:R-:W-:Y:S01]  /*6e80*/  FFMA R49, R81.reuse, R130, R49 ;  /* 0x0000008251317223 */ /* 0x040fe20000000031 */
[--C-:B------:R-:W-:Y:S02]  /*6e90*/  HADD2.F32 R135, -RZ, R136.reuse.H0_H0 ;  /* 0x20000088ff877230 */ /* 0x100fe40000004100 */
[----:B------:R-:W-:Y:S01]  /*6ea0*/  FFMA R50, R81, R131, R50 ;  /* 0x0000008351327223 */ /* 0x000fe20000000032 */
[----:B------:R-:W-:Y:S02]  /*6eb0*/  HADD2.F32 R136, -RZ, R136.H1_H1 ;  /* 0x30000088ff887230 */ /* 0x000fe40000004100 */
[----:B------:R-:W-:Y:S01]  /*6ec0*/  FMUL R54, R79, R58 ;  /* 0x0000003a4f367220 */ /* 0x000fe20000400000 */
        /* <DEDUP_REMOVED lines=18> */
[----:B------:R-:W-:Y:S01]  /*6ff0*/  F2FP.SATFINITE.E4M3.F32.PACK_AB_MERGE_C R182, R47, R42, RZ ;  /* 0x0000002a2fb6723e */ /* 0x000fe200048070ff */
[----:B------:R-:W-:Y:S01]  /*7000*/  FFMA R60, R81, R83, R60 ;  /* 0x00000053513c7223 */ /* 0x000fe2000000003c */
[----:B------:R-:W-:Y:S01]  /*7010*/  F2FP.SATFINITE.E4M3.F32.PACK_AB_MERGE_C R183, R51, R46, RZ ;  /* 0x0000002e33b7723e */ /* 0x000fe200048070ff */
[C---:B------:R-:W-:Y:S01]  /*7020*/  FFMA R61, R81.reuse, R80, R61 ;  /* 0x00000050513d7223 */ /* 0x040fe2000000003d */
[C---:B------:R-:W-:Y:S01]  /*7030*/  FFMA R62, R81.reuse, R85, R62 ;  /* 0x00000055513e7223 */ /* 0x040fe2000000003e */
[----:B------:R-:W-:Y:S01]  /*7040*/  FFMA R67, R81, R82, R67 ;  /* 0x0000005251437223 */ /* 0x000fe20000000043 */
[----:B------:R-:W-:Y:S02]  /*7050*/  F2FP.SATFINITE.E4M3.F32.PACK_AB_MERGE_C R182, R41, R40, R182 ;  /* 0x0000002829b6723e */ /* 0x000fe400048070b6 */
[----:B------:R-:W-:Y:S02]  /*7060*/  F2FP.SATFINITE.E4M3.F32.PACK_AB_MERGE_C R183, R45, R44, R183 ;  /* 0x0000002c2db7723e */ /* 0x000fe400048070b7 */
[----:B------:R-:W-:Y:S02]  /*7070*/  F2FP.SATFINITE.E4M3.F32.PACK_AB_MERGE_C R184, R55, R50, RZ ;  /* 0x0000003237b8723e */ /* 0x000fe400048070ff */
[----:B------:R-:W-:Y:S01]  /*7080*/  F2FP.SATFINITE.E4M3.F32.PACK_AB_MERGE_C R185, R59, R54, RZ ;  /* 0x000000363bb9723e */ /* 0x000fe200048070ff */
[----:B------:R1:W-:Y:S01]  /*7090*/  STS.128 [R177+0x2020], R180 ;  /* 0x002020b4b1007388 */ /* 0x0003e20000000c00 */
[----:B------:R-:W-:Y:S02]  /*70a0*/  F2FP.SATFINITE.E4M3.F32.PACK_AB_MERGE_C R186, R63, R58, RZ ;  /* 0x0000003a3fba723e */ /* 0x000fe400048070ff */
[----:B------:R-:W-:Y:S02]  /*70b0*/  F2FP.SATFINITE.E4M3.F32.PACK_AB_MERGE_C R188, R67, R62, RZ ;  /* 0x0000003e43bc723e */ /* 0x000fe400048070ff */
[----:B------:R-:W-:Y:S02]  /*70c0*/  F2FP.SATFINITE.E4M3.F32.PACK_AB_MERGE_C R184, R49, R48, R184 ;  /* 0x0000003031b8723e */ /* 0x000fe400048070b8 */
[----:B------:R-:W-:Y:S02]  /*70d0*/  F2FP.SATFINITE.E4M3.F32.PACK_AB_MERGE_C R185, R53, R52, R185 ;  /* 0x0000003435b9723e */ /* 0x000fe400048070b9 */
[----:B------:R-:W-:Y:S02]  /*70e0*/  F2FP.SATFINITE.E4M3.F32.PACK_AB_MERGE_C R186, R57, R56, R186 ;  /* 0x0000003839ba723e */ /* 0x000fe400048070ba */
[----:B------:R-:W-:Y:S02]  /*70f0*/  F2FP.SATFINITE.E4M3.F32.PACK_AB_MERGE_C R187, R61, R60, R188 ;  /* 0x0000003c3dbb723e */ /* 0x000fe400048070bc */
[----:B------:R-:W-:Y:S03]  /*7100*/  IADD3 R76, PT, PT, R76, 0x1, RZ ;  /* 0x000000014c4c7810 */ /* 0x000fe60007ffe0ff */
[----:B------:R1:W-:Y:S01]  /*7110*/  STS.128 [R176+0x2030], R184 ;  /* 0x002030b8b0007388 */ /* 0x0003e20000000c00 */
[----:B------:R-:W-:Y:S01]  /*7120*/  @!PT LDS RZ, [RZ] ;  /* 0x00000000fffff984 */ /* 0x000fe20000000800 */
[----:B------:R-:W-:Y:S01]  /*7130*/  @!PT LDS RZ, [RZ] ;  /* 0x00000000fffff984 */ /* 0x000fe20000000800 */
[----:B------:R-:W-:Y:S01]  /*7140*/  @!PT LDS RZ, [RZ] ;  /* 0x00000000fffff984 */ /* 0x000fe20000000800 */
[----:B------:R-:W-:Y:S01]  /*7150*/  @!PT LDS RZ, [RZ] ;  /* 0x00000000fffff984 */ /* 0x000fe20000000800 */
[----:B------:R3:W-:Y:S07]  /*7160*/  MEMBAR.ALL.CTA ;  /* 0x0000000000007992 */ /* 0x0007ee0000008000 */
[----:B---3--:R-:W3:Y:S02]  /*7170*/  FENCE.VIEW.ASYNC.S ;  /* 0x00000000000073c6 */ /* 0x008ee40000000000 */
[----:B---3--:R-:W-:Y:S06]  /*7180*/  BAR.SYNC.DEFER_BLOCKING 0x1, 0x80 ;  /* 0x0042000000007b1d */ /* 0x008fec0000010000 */
[----:B------:R-:W-:Y:S05]  /*7190*/  @P0 BRA `(.L_x_99) ;  /* 0x0000000000840947 */ /* 0x000fea0003800000 */
[C---:B------:R-:W-:Y:S01]  /*71a0*/  ISETP.NE.AND P0, PT, R150.reuse, 0x1, PT ;  /* 0x000000019600780c */ /* 0x040fe20003f05270 */
[----:B------:R-:W-:Y:S01]  /*71b0*/  IMAD.SHL.U32 R0, R163, 0x80, RZ ;  /* 0x00000080a3007824 */ /* 0x000fe200078e00ff */
[----:B------:R-:W-:Y:S01]  /*71c0*/  R2UR UR9, R161 ;  /* 0x00000000a10972ca */ /* 0x000fe200000e0000 */
[----:B------:R-:W-:Y:S01]  /*71d0*/  UIADD3 UR13, UPT, UPT, UR47, 0x2200, URZ ;  /* 0x000022002f0d7890 */ /* 0x000fe2000fffe0ff */
[----:B------:R-:W-:Y:S01]  /*71e0*/  R2UR UR7, R150 ;  /* 0x00000000960772ca */ /* 0x000fe200000e0000 */
[C---:B------:R-:W-:Y:S01]  /*71f0*/  IMAD.HI.U32 R3, R0.reuse, R151, RZ ;  /* 0x0000009700037227 */ /* 0x040fe200078e00ff */
[C---:B------:R-:W-:Y:S02]  /*7200*/  R2UR UR10, R0.reuse ;  /* 0x00000000000a72ca */ /* 0x040fe400000e0000 */
[C---:B------:R-:W-:Y:S01]  /*7210*/  R2UR UR5, R149.reuse ;  /* 0x00000000950572ca */ /* 0x040fe200000e0000 */
[----:B------:R-:W-:Y:S01]  /*7220*/  IMAD.U32 R178, RZ, RZ, UR13 ;  /* 0x0000000dffb27e24 */ /* 0x000fe2000f8e00ff */
[----:B------:R-:W-:Y:S04]  /*7230*/  SHF.R.U32.HI R3, RZ, R148, R3 ;  /* 0x00000094ff037219 */ /* 0x000fe80000011603 */
[----:B------:R-:W-:Y:S01]  /*7240*/  SEL R3, R0, R3, !P0 ;  /* 0x0000000300037207 */ /* 0x000fe20004000000 */
[----:B------:R-:W-:Y:S01]  /*7250*/  USHF.L.U32 UR9, UR9, 0x6, URZ ;  /* 0x0000000609097899 */ /* 0x000fe200080006ff */
[----:B------:R-:W-:Y:S02]  /*7260*/  ISETP.NE.AND P0, PT, R149, 0x1, PT ;  /* 0x000000019500780c */ /* 0x000fe40003f05270 */
[C---:B------:R-:W-:Y:S01]  /*7270*/  R2UR UR4, R3.reuse ;  /* 0x00000000030472ca */ /* 0x040fe200000e0000 */
[C---:B------:R-:W-:Y:S01]  /*7280*/  IMAD.HI.U32 R2, R3.reuse, R146, RZ ;  /* 0x0000009203027227 */ /* 0x040fe200078e00ff */
[----:B------:R-:W-:Y:S02]  /*7290*/  R2UR UR11, R3 ;  /* 0x00000000030b72ca */ /* 0x000fe400000e0000 */
[----:B------:R-:W-:Y:S01]  /*72a0*/  R2UR UR8, R178 ;  /* 0x00000000b20872ca */ /* 0x000fe200000e0000 */
[----:B------:R-:W-:Y:S01]  /*72b0*/  IMAD.MOV R4, RZ, RZ, -R3 ;  /* 0x000000ffff047224 */ /* 0x000fe200078e0a03 */
[----:B------:R-:W-:Y:S04]  /*72c0*/  SHF.R.U32.HI R2, RZ, R147, R2 ;  /* 0x00000093ff027219 */ /* 0x000fe80000011602 */
[----:B------:R-:W-:Y:S01]  /*72d0*/  R2UR UR12, R2 ;  /* 0x00000000020c72ca */ /* 0x000fe200000e0000 */
[----:B------:R-:W-:Y:S01]  /*72e0*/  VOTEU.ANY UP0, P0 ;  /* 0x0000000000ff7886 */ /* 0x000fe20000000100 */
[----:B------:R-:W-:Y:S11]  /*72f0*/  R2UR UR6, R4 ;  /* 0x00000000040672ca */ /* 0x000ff600000e0000 */
[----:B------:R-:W-:Y:S02]  /*7300*/  USEL UR12, UR4, UR12, !UP0 ;  /* 0x0000000c040c7287 */ /* 0x000fe4000c000000 */
[----:B------:R-:W-:Y:S02]  /*7310*/  UIADD3 UR14, UP0, UPT, UR50, 0x680, URZ ;  /* 0x00000680320e7890 */ /* 0x000fe4000ff1e0ff */
[----:B------:R-:W-:Y:S02]  /*7320*/  UIMAD UR10, UR7, UR6, UR10 ;  /* 0x00000006070a72a4 */ /* 0x000fe4000f8e020a */
[----:B------:R-:W-:Y:S01]  /*7330*/  IMAD R2, RZ, RZ, -UR12 ;  /* 0x8000000cff027e24 */ /* 0x000fe2000f8e02ff */
[----:B------:R-:W-:Y:S04]  /*7340*/  UIADD3.X UR15, UPT, UPT, URZ, UR51, URZ, UP0, !UPT ;  /* 0x00000033ff0f7290 */ /* 0x000fe800087fe4ff */
[----:B------:R-:W-:Y:S11]  /*7350*/  R2UR UR4, R2 ;  /* 0x00000000020472ca */ /* 0x000ff600000e0000 */
[----:B------:R-:W-:Y:S02]  /*7360*/  @!UPT UIADD3 URZ, UPT, UPT, URZ, URZ, URZ ;  /* 0x000000fffffff290 */ /* 0x000fe4000fffe0ff */
[----:B------:R-:W-:Y:S09]  /*7370*/  UIMAD UR11, UR5, UR4, UR11 ;  /* 0x00000004050b72a4 */ /* 0x000ff2000f8e020b */
[----:B------:R3:W-:Y:S01]  /*7380*/  UTMASTG.4D.IM2COL [UR8], [UR14] ;  /* 0x000000080e0073b5 */ /* 0x0007e20008058000 */
[----:B------:R0:W-:Y:S01]  /*7390*/  UTMACMDFLUSH ;  /* 0x00000000000079b7 */ /* 0x0001e20000000000 */
[----:B---3--:R-:W-:Y:S04]  /*73a0*/  DEPBAR.LE SB0, 0x0 ;  /* 0x000080000000791a */ /* 0x008fe80000000000 */
.L_x_99:
[----:B------:R-:W-:Y:S05]  /*73b0*/  BSYNC.RECONVERGENT B0 ;  /* 0x0000000000007941 */ /* 0x000fea0003800200 */
.L_x_98:
[----:B------:R-:W-:Y:S01]  /*73c0*/  BAR.SYNC.DEFER_BLOCKING 0x1, 0x80 ;  /* 0x0042000000007b1d */ /* 0x000fe20000010000 */
[----:B------:R-:W-:Y:S01]  /*73d0*/  ISETP.NE.AND P1, PT, R179, RZ, PT ;  /* 0x000000ffb300720c */ /* 0x000fe20003f25270 */
[----:B------:R-:W-:Y:S01]  /*73e0*/  IMAD.IADD R161, R75, 0x1, R143 ;  /* 0x000000014ba17824 */ /* 0x000fe200078e028f */
[C---:B------:R-:W-:Y:S01]  /*73f0*/  ISETP.NE.AND P0, PT, R76.reuse, 0x2, PT ;  /* 0x000000024c00780c */ /* 0x040fe20003f05270 */
[----:B------:R-:W-:Y:S01]  /*7400*/  IMAD.IADD R163, R77, 0x1, R160 ;  /* 0x000000014da37824 */ /* 0x000fe200078e02a0 */
[----:B------:R-:W-:Y:S01]  /*7410*/  LOP3.LUT R169, R169, 0x1, RZ, 0x3c, !PT ;  /* 0x00000001a9a97812 */ /* 0x000fe200078e3cff */
[----:B------:R-:W-:Y:S01]  /*7420*/  IMAD.MOV.U32 R19, RZ, RZ, R175 ;  /* 0x000000ffff137224 */ /* 0x000fe200078e00af */
[----:B------:R-:W-:Y:S02]  /*7430*/  SEL R3, RZ, 0x1, P0 ;  /* 0x00000001ff037807 */ /* 0x000fe40000000000 */
[----:B------:R-:W-:Y:S02]  /*7440*/  SEL R76, R76, RZ, P0 ;  /* 0x000000ff4c4c7207 */ /* 0x000fe40000000000 */
[----:B------:R-:W-:Y:S03]  /*7450*/  LOP3.LUT R170, R170, R3, RZ, 0x3c, !PT ;  /* 0x00000003aaaa7212 */ /* 0x000fe600078e3cff */
[----:B------:R-:W-:Y:S05]  /*7460*/  @P1 BRA `(.L_x_100) ;  /* 0xffffffdc00341947 */ /* 0x000fea000383ffff */
[----:B------:R-:W-:Y:S05]  /*7470*/  EXIT ;  /* 0x000000000000794d */ /* 0x000fea0003800000 */
.L_x_20:
[----:B------:R-:W-:Y:S07]  /*7480*/  MOV R2, UR9 ;  /* 0x0000000900027c02 */ /* 0x000fee0008000f00 */
.L_x_101:
[----:B-1----:R1:W2:Y:S02]  /*7490*/  SYNCS.PHASECHK.TRANS64.TRYWAIT P2, [R2+URZ+0x88], R5 ;  /* 0x00008805020075a7 */ /* 0x0022a400080411ff */
[----:B--2---:R-:W-:Y:S05]  /*74a0*/  @!P2 NANOSLEEP.SYNCS 0x989680 ;  /* 0x009896800000a95d */ /* 0x004fea0003900000 */
[----:B------:R-:W2:Y:S02]  /*74b0*/  @!P2 SYNCS.PHASECHK.TRANS64 P2, [R2+URZ+0x88], R5 ;  /* 0x000088050200a5a7 */ /* 0x000ea400080410ff */
[----:B--2---:R-:W-:Y:S05]  /*74c0*/  @!P2 BRA `(.L_x_101) ;  /* 0xfffffffc00f0a947 */ /* 0x004fea000383ffff */
[----:B------:R-:W-:Y:S05]  /*74d0*/  BRA `(.L_x_19) ;  /* 0xffffffa400187947 */ /* 0x000fea000383ffff */
.L_x_26:
[----:B------:R-:W-:Y:S07]  /*74e0*/  MOV R2, UR9 ;  /* 0x0000000900027c02 */ /* 0x000fee0008000f00 */
.L_x_102:
[----:B-1----:R1:W2:Y:S02]  /*74f0*/  SYNCS.PHASECHK.TRANS64.TRYWAIT P1, [R2+URZ+0x88], R5 ;  /* 0x00008805020075a7 */ /* 0x0022a400080211ff */
[----:B--2---:R-:W-:Y:S05]  /*7500*/  @!P1 NANOSLEEP.SYNCS 0x989680 ;  /* 0x009896800000995d */ /* 0x004fea0003900000 */
[----:B------:R-:W2:Y:S02]  /*7510*/  @!P1 SYNCS.PHASECHK.TRANS64 P1, [R2+URZ+0x88], R5 ;  /* 0x00008805020095a7 */ /* 0x000ea400080210ff */
[----:B--2---:R-:W-:Y:S05]  /*7520*/  @!P1 BRA `(.L_x_102) ;  /* 0xfffffffc00f09947 */ /* 0x004fea000383ffff */
[----:B------:R-:W-:Y:S05]  /*7530*/  BRA `(.L_x_25) ;  /* 0xffffffa800807947 */ /* 0x000fea000383ffff */
.L_x_30:
[----:B-1----:R-:W-:-:S07]  /*7540*/  MOV R2, UR22 ;  /* 0x0000001600027c02 */ /* 0x002fce0008000f00 */
.L_x_103:
[----:B-1----:R1:W4:Y:S02]  /*7550*/  SYNCS.PHASECHK.TRANS64.TRYWAIT P1, [R2+URZ+0x130], R3 ;  /* 0x00013003020075a7 */ /* 0x00232400080211ff */
[----:B----4-:R-:W-:Y:S05]  /*7560*/  @!P1 NANOSLEEP.SYNCS 0x989680 ;  /* 0x009896800000995d */ /* 0x010fea0003900000 */
[----:B------:R-:W4:Y:S02]  /*7570*/  @!P1 SYNCS.PHASECHK.TRANS64 P1, [R2+URZ+0x130], R3 ;  /* 0x00013003020095a7 */ /* 0x000f2400080210ff */
[----:B----4-:R-:W-:Y:S05]  /*7580*/  @!P1 BRA `(.L_x_103) ;  /* 0xfffffffc00f09947 */ /* 0x010fea000383ffff */
[----:B------:R-:W-:Y:S05]  /*7590*/  BRA `(.L_x_104) ;  /* 0xffffffac00447947 */ /* 0x000fea000383ffff */
.L_x_34:
[----:B------:R-:W-:-:S07]  /*75a0*/  MOV R0, UR4 ;  /* 0x0000000400007c02 */ /* 0x000fce0008000f00 */
.L_x_105:
[----:B-1----:R1:W4:Y:S02]  /*75b0*/  SYNCS.PHASECHK.TRANS64.TRYWAIT P0, [R0+URZ], R3 ;  /* 0x00000003000075a7 */ /* 0x00232400080011ff */
[----:B----4-:R-:W-:Y:S05]  /*75c0*/  @!P0 NANOSLEEP.SYNCS 0x989680 ;  /* 0x009896800000895d */ /* 0x010fea0003900000 */
[----:B------:R-:W4:Y:S02]  /*75d0*/  @!P0 SYNCS.PHASECHK.TRANS64 P0, [R0+URZ], R3 ;  /* 0x00000003000085a7 */ /* 0x000f2400080010ff */
[----:B----4-:R-:W-:Y:S05]  /*75e0*/  @!P0 BRA `(.L_x_105) ;  /* 0xfffffffc00f08947 */ /* 0x010fea000383ffff */
[----:B------:R-:W-:Y:S05]  /*75f0*/  BRA `(.L_x_106) ;  /* 0xffffffb0009c7947 */ /* 0x000fea000383ffff */
.L_x_35:
[----:B------:R-:W-:-:S07]  /*7600*/  MOV R0, UR4 ;  /* 0x0000000400007c02 */ /* 0x000fce0008000f00 */
.L_x_107:
[----:B-1----:R1:W4:Y:S02]  /*7610*/  SYNCS.PHASECHK.TRANS64.TRYWAIT P0, [R0+URZ], R3 ;  /* 0x00000003000075a7 */ /* 0x00232400080011ff */
[----:B----4-:R-:W-:Y:S05]  /*7620*/  @!P0 NANOSLEEP.SYNCS 0x989680 ;  /* 0x009896800000895d */ /* 0x010fea0003900000 */
[----:B------:R-:W4:Y:S02]  /*7630*/  @!P0 SYNCS.PHASECHK.TRANS64 P0, [R0+URZ], R3 ;  /* 0x00000003000085a7 */ /* 0x000f2400080010ff */
[----:B----4-:R-:W-:Y:S05]  /*7640*/  @!P0 BRA `(.L_x_107) ;  /* 0xfffffffc00f08947 */ /* 0x010fea000383ffff */
[----:B------:R-:W-:Y:S05]  /*7650*/  BRA `(.L_x_108) ;  /* 0xffffffb000ac7947 */ /* 0x000fea000383ffff */
.L_x_36:
[----:B------:R-:W-:-:S07]  /*7660*/  MOV R0, UR4 ;  /* 0x0000000400007c02 */ /* 0x000fce0008000f00 */
.L_x_109:
[----:B-1----:R1:W4:Y:S02]  /*7670*/  SYNCS.PHASECHK.TRANS64.TRYWAIT P0, [R0+URZ], R3 ;  /* 0x00000003000075a7 */ /* 0x00232400080011ff */
[----:B----4-:R-:W-:Y:S05]  /*7680*/  @!P0 NANOSLEEP.SYNCS 0x989680 ;  /* 0x009896800000895d */ /* 0x010fea0003900000 */
[----:B------:R-:W4:Y:S02]  /*7690*/  @!P0 SYNCS.PHASECHK.TRANS64 P0, [R0+URZ], R3 ;  /* 0x00000003000085a7 */ /* 0x000f2400080010ff */
[----:B----4-:R-:W-:Y:S05]  /*76a0*/  @!P0 BRA `(.L_x_109) ;  /* 0xfffffffc00f08947 */ /* 0x010fea000383ffff */
[----:B------:R-:W-:Y:S05]  /*76b0*/  BRA `(.L_x_110) ;  /* 0xffffffb000bc7947 */ /* 0x000fea000383ffff */
.L_x_37:
[----:B------:R-:W-:-:S07]  /*76c0*/  MOV R0, UR4 ;  /* 0x0000000400007c02 */ /* 0x000fce0008000f00 */
.L_x_111:
[----:B-1----:R1:W4:Y:S02]  /*76d0*/  SYNCS.PHASECHK.TRANS64.TRYWAIT P0, [R0+URZ], R3 ;  /* 0x00000003000075a7 */ /* 0x00232400080011ff */
[----:B----4-:R-:W-:Y:S05]  /*76e0*/  @!P0 NANOSLEEP.SYNCS 0x989680 ;  /* 0x009896800000895d */ /* 0x010fea0003900000 */
[----:B------:R-:W4:Y:S02]  /*76f0*/  @!P0 SYNCS.PHASECHK.TRANS64 P0, [R0+URZ], R3 ;  /* 0x00000003000085a7 */ /* 0x000f2400080010ff */
[----:B----4-:R-:W-:Y:S05]  /*7700*/  @!P0 BRA `(.L_x_111) ;  /* 0xfffffffc00f08947 */ /* 0x010fea000383ffff */
[----:B------:R-:W-:Y:S05]  /*7710*/  BRA `(.L_x_112) ;  /* 0xffffffb000cc7947 */ /* 0x000fea000383ffff */
.L_x_38:
[----:B------:R-:W-:-:S07]  /*7720*/  MOV R0, UR4 ;  /* 0x0000000400007c02 */ /* 0x000fce0008000f00 */
.L_x_113:
[----:B-1----:R1:W4:Y:S02]  /*7730*/  SYNCS.PHASECHK.TRANS64.TRYWAIT P0, [R0+URZ], R3 ;  /* 0x00000003000075a7 */ /* 0x00232400080011ff */
[----:B----4-:R-:W-:Y:S05]  /*7740*/  @!P0 NANOSLEEP.SYNCS 0x989680 ;  /* 0x009896800000895d */ /* 0x010fea0003900000 */
[----:B------:R-:W4:Y:S02]  /*7750*/  @!P0 SYNCS.PHASECHK.TRANS64 P0, [R0+URZ], R3 ;  /* 0x00000003000085a7 */ /* 0x000f2400080010ff */
[----:B----4-:R-:W-:Y:S05]  /*7760*/  @!P0 BRA `(.L_x_113) ;  /* 0xfffffffc00f08947 */ /* 0x010fea000383ffff */
[----:B------:R-:W-:Y:S05]  /*7770*/  BRA `(.L_x_114) ;  /* 0xffffffb000dc7947 */ /* 0x000fea000383ffff */
.L_x_39:
[----:B------:R-:W-:-:S07]  /*7780*/  MOV R0, UR4 ;  /* 0x0000000400007c02 */ /* 0x000fce0008000f00 */
.L_x_115:
[----:B-1----:R1:W4:Y:S02]  /*7790*/  SYNCS.PHASECHK.TRANS64.TRYWAIT P0, [R0+URZ], R3 ;  /* 0x00000003000075a7 */ /* 0x00232400080011ff */
[----:B----4-:R-:W-:Y:S05]  /*77a0*/  @!P0 NANOSLEEP.SYNCS 0x989680 ;  /* 0x009896800000895d */ /* 0x010fea0003900000 */
[----:B------:R-:W4:Y:S02]  /*77b0*/  @!P0 SYNCS.PHASECHK.TRANS64 P0, [R0+URZ], R3 ;  /* 0x00000003000085a7 */ /* 0x000f2400080010ff */
[----:B----4-:R-:W-:Y:S05]  /*77c0*/  @!P0 BRA `(.L_x_115) ;  /* 0xfffffffc00f08947 */ /* 0x010fea000383ffff */
[----:B------:R-:W-:Y:S05]  /*77d0*/  BRA `(.L_x_116) ;  /* 0xffffffb000ec7947 */ /* 0x000fea000383ffff */
.L_x_40:
[----:B------:R-:W-:-:S07]  /*77e0*/  MOV R0, UR4 ;  /* 0x0000000400007c02 */ /* 0x000fce0008000f00 */
.L_x_117:
[----:B-1----:R1:W4:Y:S02]  /*77f0*/  SYNCS.PHASECHK.TRANS64.TRYWAIT P0, [R0+URZ], R3 ;  /* 0x00000003000075a7 */ /* 0x00232400080011ff */
[----:B----4-:R-:W-:Y:S05]  /*7800*/  @!P0 NANOSLEEP.SYNCS 0x989680 ;  /* 0x009896800000895d */ /* 0x010fea0003900000 */
[----:B------:R-:W4:Y:S02]  /*7810*/  @!P0 SYNCS.PHASECHK.TRANS64 P0, [R0+URZ], R3 ;  /* 0x00000003000085a7 */ /* 0x000f2400080010ff */
[----:B----4-:R-:W-:Y:S05]  /*7820*/  @!P0 BRA `(.L_x_117) ;  /* 0xfffffffc00f08947 */ /* 0x010fea000383ffff */
[----:B------:R-:W-:Y:S05]  /*7830*/  BRA `(.L_x_118) ;  /* 0xffffffb000fc7947 */ /* 0x000fea000383ffff */
.L_x_41:
[----:B------:R-:W-:-:S07]  /*7840*/  MOV R0, UR4 ;  /* 0x0000000400007c02 */ /* 0x000fce0008000f00 */
.L_x_119:
[----:B-1----:R1:W4:Y:S02]  /*7850*/  SYNCS.PHASECHK.TRANS64.TRYWAIT P0, [R0+URZ], R3 ;  /* 0x00000003000075a7 */ /* 0x00232400080011ff */
[----:B----4-:R-:W-:Y:S05]  /*7860*/  @!P0 NANOSLEEP.SYNCS 0x989680 ;  /* 0x009896800000895d */ /* 0x010fea0003900000 */
[----:B------:R-:W4:Y:S02]  /*7870*/  @!P0 SYNCS.PHASECHK.TRANS64 P0, [R0+URZ], R3 ;  /* 0x00000003000085a7 */ /* 0x000f2400080010ff */
[----:B----4-:R-:W-:Y:S05]  /*7880*/  @!P0 BRA `(.L_x_119) ;  /* 0xfffffffc00f08947 */ /* 0x010fea000383ffff */
[----:B------:R-:W-:Y:S05]  /*7890*/  BRA `(.L_x_120) ;  /* 0xffffffb4000c7947 */ /* 0x000fea000383ffff */
.L_x_42:
[----:B------:R-:W-:-:S07]  /*78a0*/  MOV R0, UR4 ;  /* 0x0000000400007c02 */ /* 0x000fce0008000f00 */
.L_x_121:
[----:B-1----:R1:W4:Y:S02]  /*78b0*/  SYNCS.PHASECHK.TRANS64.TRYWAIT P0, [R0+URZ], R3 ;  /* 0x00000003000075a7 */ /* 0x00232400080011ff */
[----:B----4-:R-:W-:Y:S05]  /*78c0*/  @!P0 NANOSLEEP.SYNCS 0x989680 ;  /* 0x009896800000895d */ /* 0x010fea0003900000 */
[----:B------:R-:W4:Y:S02]  /*78d0*/  @!P0 SYNCS.PHASECHK.TRANS64 P0, [R0+URZ], R3 ;  /* 0x00000003000085a7 */ /* 0x000f2400080010ff */
[----:B----4-:R-:W-:Y:S05]  /*78e0*/  @!P0 BRA `(.L_x_121) ;  /* 0xfffffffc00f08947 */ /* 0x010fea000383ffff */
[----:B------:R-:W-:Y:S05]  /*78f0*/  BRA `(.L_x_122) ;  /* 0xffffffb4001c7947 */ /* 0x000fea000383ffff */
.L_x_43:
[----:B------:R-:W-:-:S07]  /*7900*/  MOV R0, UR4 ;  /* 0x0000000400007c02 */ /* 0x000fce0008000f00 */
.L_x_123:
[----:B-1----:R1:W4:Y:S02]  /*7910*/  SYNCS.PHASECHK.TRANS64.TRYWAIT P0, [R0+URZ], R3 ;  /* 0x00000003000075a7 */ /* 0x00232400080011ff */
[----:B----4-:R-:W-:Y:S05]  /*7920*/  @!P0 NANOSLEEP.SYNCS 0x989680 ;  /* 0x009896800000895d */ /* 0x010fea0003900000 */
[----:B------:R-:W4:Y:S02]  /*7930*/  @!P0 SYNCS.PHASECHK.TRANS64 P0, [R0+URZ], R3 ;  /* 0x00000003000085a7 */ /* 0x000f2400080010ff */
[----:B----4-:R-:W-:Y:S05]  /*7940*/  @!P0 BRA `(.L_x_123) ;  /* 0xfffffffc00f08947 */ /* 0x010fea000383ffff */
[----:B------:R-:W-:Y:S05]  /*7950*/  BRA `(.L_x_124) ;  /* 0xffffffb4002c7947 */ /* 0x000fea000383ffff */
.L_x_44:
[----:B------:R-:W-:-:S07]  /*7960*/  MOV R0, UR4 ;  /* 0x0000000400007c02 */ /* 0x000fce0008000f00 */
.L_x_125:
[----:B-1----:R1:W4:Y:S02]  /*7970*/  SYNCS.PHASECHK.TRANS64.TRYWAIT P0, [R0+URZ], R3 ;  /* 0x00000003000075a7 */ /* 0x00232400080011ff */
[----:B----4-:R-:W-:Y:S05]  /*7980*/  @!P0 NANOSLEEP.SYNCS 0x989680 ;  /* 0x009896800000895d */ /* 0x010fea0003900000 */
[----:B------:R-:W4:Y:S02]  /*7990*/  @!P0 SYNCS.PHASECHK.TRANS64 P0, [R0+URZ], R3 ;  /* 0x00000003000085a7 */ /* 0x000f2400080010ff */
[----:B----4-:R-:W-:Y:S05]  /*79a0*/  @!P0 BRA `(.L_x_125) ;  /* 0xfffffffc00f08947 */ /* 0x010fea000383ffff */
[----:B------:R-:W-:Y:S05]  /*79b0*/  BRA `(.L_x_126) ;  /* 0xffffffb4003c7947 */ /* 0x000fea000383ffff */
.L_x_45:
[----:B------:R-:W-:-:S07]  /*79c0*/  MOV R0, UR4 ;  /* 0x0000000400007c02 */ /* 0x000fce0008000f00 */
.L_x_127:
[----:B-1----:R1:W4:Y:S02]  /*79d0*/  SYNCS.PHASECHK.TRANS64.TRYWAIT P0, [R0+URZ], R3 ;  /* 0x00000003000075a7 */ /* 0x00232400080011ff */
[----:B----4-:R-:W-:Y:S05]  /*79e0*/  @!P0 NANOSLEEP.SYNCS 0x989680 ;  /* 0x009896800000895d */ /* 0x010fea0003900000 */
[----:B------:R-:W4:Y:S02]  /*79f0*/  @!P0 SYNCS.PHASECHK.TRANS64 P0, [R0+URZ], R3 ;  /* 0x00000003000085a7 */ /* 0x000f2400080010ff */
[----:B----4-:R-:W-:Y:S05]  /*7a00*/  @!P0 BRA `(.L_x_127) ;  /* 0xfffffffc00f08947 */ /* 0x010fea000383ffff */
[----:B------:R-:W-:Y:S05]  /*7a10*/  BRA `(.L_x_128) ;  /* 0xffffffb4004c7947 */ /* 0x000fea000383ffff */
.L_x_46:
[----:B------:R-:W-:-:S07]  /*7a20*/  MOV R0, UR4 ;  /* 0x0000000400007c02 */ /* 0x000fce0008000f00 */
.L_x_129:
[----:B-1----:R1:W4:Y:S02]  /*7a30*/  SYNCS.PHASECHK.TRANS64.TRYWAIT P0, [R0+URZ], R3 ;  /* 0x00000003000075a7 */ /* 0x00232400080011ff */
[----:B----4-:R-:W-:Y:S05]  /*7a40*/  @!P0 NANOSLEEP.SYNCS 0x989680 ;  /* 0x009896800000895d */ /* 0x010fea0003900000 */
[----:B------:R-:W4:Y:S02]  /*7a50*/  @!P0 SYNCS.PHASECHK.TRANS64 P0, [R0+URZ], R3 ;  /* 0x00000003000085a7 */ /* 0x000f2400080010ff */
[----:B----4-:R-:W-:Y:S05]  /*7a60*/  @!P0 BRA `(.L_x_129) ;  /* 0xfffffffc00f08947 */ /* 0x010fea000383ffff */
[----:B------:R-:W-:Y:S05]  /*7a70*/  BRA `(.L_x_130) ;  /* 0xffffffb4005c7947 */ /* 0x000fea000383ffff */
.L_x_47:
[----:B------:R-:W-:-:S07]  /*7a80*/  MOV R0, UR4 ;  /* 0x0000000400007c02 */ /* 0x000fce0008000f00 */
.L_x_131:
[----:B-1----:R1:W4:Y:S02]  /*7a90*/  SYNCS.PHASECHK.TRANS64.TRYWAIT P0, [R0+URZ], R3 ;  /* 0x00000003000075a7 */ /* 0x00232400080011ff */
[----:B----4-:R-:W-:Y:S05]  /*7aa0*/  @!P0 NANOSLEEP.SYNCS 0x989680 ;  /* 0x009896800000895d */ /* 0x010fea0003900000 */
[----:B------:R-:W4:Y:S02]  /*7ab0*/  @!P0 SYNCS.PHASECHK.TRANS64 P0, [R0+URZ], R3 ;  /* 0x00000003000085a7 */ /* 0x000f2400080010ff */
[----:B----4-:R-:W-:Y:S05]  /*7ac0*/  @!P0 BRA `(.L_x_131) ;  /* 0xfffffffc00f08947 */ /* 0x010fea000383ffff */
[----:B------:R-:W-:Y:S05]  /*7ad0*/  BRA `(.L_x_132) ;  /* 0xffffffb4006c7947 */ /* 0x000fea000383ffff */
.L_x_48:
[----:B------:R-:W-:-:S07]  /*7ae0*/  MOV R0, UR4 ;  /* 0x0000000400007c02 */ /* 0x000fce0008000f00 */
.L_x_133:
[----:B-1----:R1:W4:Y:S02]  /*7af0*/  SYNCS.PHASECHK.TRANS64.TRYWAIT P0, [R0+URZ], R3 ;  /* 0x00000003000075a7 */ /* 0x00232400080011ff */
[----:B----4-:R-:W-:Y:S05]  /*7b00*/  @!P0 NANOSLEEP.SYNCS 0x989680 ;  /* 0x009896800000895d */ /* 0x010fea0003900000 */
[----:B------:R-:W4:Y:S02]  /*7b10*/  @!P0 SYNCS.PHASECHK.TRANS64 P0, [R0+URZ], R3 ;  /* 0x00000003000085a7 */ /* 0x000f2400080010ff */
[----:B----4-:R-:W-:Y:S05]  /*7b20*/  @!P0 BRA `(.L_x_133) ;  /* 0xfffffffc00f08947 */ /* 0x010fea000383ffff */
[----:B------:R-:W-:Y:S05]  /*7b30*/  BRA `(.L_x_134) ;  /* 0xffffffb4007c7947 */ /* 0x000fea000383ffff */
.L_x_49:
[----:B------:R-:W-:-:S07]  /*7b40*/  MOV R0, UR4 ;  /* 0x0000000400007c02 */ /* 0x000fce0008000f00 */
.L_x_135:
[----:B-1----:R1:W4:Y:S02]  /*7b50*/  SYNCS.PHASECHK.TRANS64.TRYWAIT P0, [R0+URZ], R3 ;  /* 0x00000003000075a7 */ /* 0x00232400080011ff */
[----:B----4-:R-:W-:Y:S05]  /*7b60*/  @!P0 NANOSLEEP.SYNCS 0x989680 ;  /* 0x009896800000895d */ /* 0x010fea0003900000 */
[----:B------:R-:W4:Y:S02]  /*7b70*/  @!P0 SYNCS.PHASECHK.TRANS64 P0, [R0+URZ], R3 ;  /* 0x00000003000085a7 */ /* 0x000f2400080010ff */
[----:B----4-:R-:W-:Y:S05]  /*7b80*/  @!P0 BRA `(.L_x_135) ;  /* 0xfffffffc00f08947 */ /* 0x010fea000383ffff */
[----:B------:R-:W-:Y:S05]  /*7b90*/  BRA `(.L_x_136) ;  /* 0xffffffb4008c7947 */ /* 0x000fea000383ffff */
.L_x_52:
[----:B------:R-:W-:-:S07]  /*7ba0*/  MOV R4, UR48 ;  /* 0x0000003000047c02 */ /* 0x000fce0008000f00 */
.L_x_137:
[----:B-1----:R1:W2:Y:S02]  /*7bb0*/  SYNCS.PHASECHK.TRANS64.TRYWAIT P1, [R4+URZ+0x138], R7 ;  /* 0x00013807040075a7 */ /* 0x0022a400080211ff */
[----:B--2---:R-:W-:Y:S05]  /*7bc0*/  @!P1 NANOSLEEP.SYNCS 0x989680 ;  /* 0x009896800000995d */ /* 0x004fea0003900000 */
[----:B------:R-:W2:Y:S02]  /*7bd0*/  @!P1 SYNCS.PHASECHK.TRANS64 P1, [R4+URZ+0x138], R7 ;  /* 0x00013807040095a7 */ /* 0x000ea400080210ff */
[----:B--2---:R-:W-:Y:S05]  /*7be0*/  @!P1 BRA `(.L_x_137) ;  /* 0xfffffffc00f09947 */ /* 0x004fea000383ffff */
[----:B------:R-:W-:Y:S05]  /*7bf0*/  BRA `(.L_x_138) ;  /* 0xffffffb400f47947 */ /* 0x000fea000383ffff */
.L_x_53:
[----:B-1----:R-:W-:-:S07]  /*7c00*/  MOV R4, UR48 ;  /* 0x0000003000047c02 */ /* 0x002fce0008000f00 */
.L_x_139:
[----:B-1----:R1:W2:Y:S02]  /*7c10*/  SYNCS.PHASECHK.TRANS64.TRYWAIT P1, [R4+URZ+0x130], R5 ;  /* 0x00013005040075a7 */ /* 0x0022a400080211ff */
[----:B--2---:R-:W-:Y:S05]  /*7c20*/  @!P1 NANOSLEEP.SYNCS 0x989680 ;  /* 0x009896800000995d */ /* 0x004fea0003900000 */
[----:B------:R-:W2:Y:S02]  /*7c30*/  @!P1 SYNCS.PHASECHK.TRANS64 P1, [R4+URZ+0x130], R5 ;  /* 0x00013005040095a7 */ /* 0x000ea400080210ff */
[----:B--2---:R-:W-:Y:S05]  /*7c40*/  @!P1 BRA `(.L_x_139) ;  /* 0xfffffffc00f09947 */ /* 0x004fea000383ffff */
[----:B------:R-:W-:Y:S05]  /*7c50*/  BRA `(.L_x_140) ;  /* 0xffffffb400fc7947 */ /* 0x000fea000383ffff */
.L_x_61:
[----:B------:R-:W-:-:S07]  /*7c60*/  MOV R0, UR6 ;  /* 0x0000000600007c02 */ /* 0x000fce0008000f00 */
.L_x_141:
[----:B-1----:R1:W2:Y:S02]  /*7c70*/  SYNCS.PHASECHK.TRANS64.TRYWAIT P0, [R0+URZ+0x130], R5 ;  /* 0x00013005000075a7 */ /* 0x0022a400080011ff */
[----:B--2---:R-:W-:Y:S05]  /*7c80*/  @!P0 NANOSLEEP.SYNCS 0x989680 ;  /* 0x009896800000895d */ /* 0x004fea0003900000 */
[----:B------:R-:W2:Y:S02]  /*7c90*/  @!P0 SYNCS.PHASECHK.TRANS64 P0, [R0+URZ+0x130], R5 ;  /* 0x00013005000085a7 */ /* 0x000ea400080010ff */
[----:B--2---:R-:W-:Y:S05]  /*7ca0*/  @!P0 BRA `(.L_x_141) ;  /* 0xfffffffc00f08947 */ /* 0x004fea000383ffff */
[----:B------:R-:W-:Y:S05]  /*7cb0*/  BRA `(.L_x_142) ;  /* 0xffffffbc00707947 */ /* 0x000fea000383ffff */
.L_x_62:
[----:B------:R-:W-:-:S07]  /*7cc0*/  MOV R5, UR8 ;  /* 0x0000000800057c02 */ /* 0x000fce0008000f00 */
.L_x_143:
[----:B-1----:R1:W2:Y:S02]  /*7cd0*/  SYNCS.PHASECHK.TRANS64.TRYWAIT P0, [R5+URZ+0x150], R0 ;  /* 0x00015000050075a7 */ /* 0x0022a400080011ff */
[----:B--2---:R-:W-:Y:S05]  /*7ce0*/  @!P0 NANOSLEEP.SYNCS 0x989680 ;  /* 0x009896800000895d */ /* 0x004fea0003900000 */
[----:B------:R-:W2:Y:S02]  /*7cf0*/  @!P0 SYNCS.PHASECHK.TRANS64 P0, [R5+URZ+0x150], R0 ;  /* 0x00015000050085a7 */ /* 0x000ea400080010ff */
[----:B--2---:R-:W-:Y:S05]  /*7d00*/  @!P0 BRA `(.L_x_143) ;  /* 0xfffffffc00f08947 */ /* 0x004fea000383ffff */
[----:B------:R-:W-:Y:S05]  /*7d10*/  BRA `(.L_x_144) ;  /* 0xffffffbc008c7947 */ /* 0x000fea000383ffff */
.L_x_65:
[----:B-1----:R-:W-:Y:S07]  /*7d20*/  MOV R0, UR7 ;  /* 0x0000000700007c02 */ /* 0x002fee0008000f00 */
.L_x_145:
[----:B-1----:R1:W2:Y:S02]  /*7d30*/  SYNCS.PHASECHK.TRANS64.TRYWAIT P0, [R0+URZ], R5 ;  /* 0x00000005000075a7 */ /* 0x0022a400080011ff */
[----:B--2---:R-:W-:Y:S05]  /*7d40*/  @!P0 NANOSLEEP.SYNCS 0x989680 ;  /* 0x009896800000895d */ /* 0x004fea0003900000 */
[----:B------:R-:W2:Y:S02]  /*7d50*/  @!P0 SYNCS.PHASECHK.TRANS64 P0, [R0+URZ], R5 ;  /* 0x00000005000085a7 */ /* 0x000ea400080010ff */
[----:B--2---:R-:W-:Y:S05]  /*7d60*/  @!P0 BRA `(.L_x_145) ;  /* 0xfffffffc00f08947 */ /* 0x004fea000383ffff */
[----:B------:R-:W-:Y:S05]  /*7d70*/  BRA `(.L_x_64) ;  /* 0xffffffbc00b07947 */ /* 0x000fea000383ffff */
.L_x_68:
[----:B------:R-:W-:-:S07]  /*7d80*/  MOV R0, UR5 ;  /* 0x0000000500007c02 */ /* 0x000fce0008000f00 */
.L_x_146:
[----:B-1----:R1:W4:Y:S02]  /*7d90*/  SYNCS.PHASECHK.TRANS64.TRYWAIT P0, [R0+URZ], R3 ;  /* 0x00000003000075a7 */ /* 0x00232400080011ff */
[----:B----4-:R-:W-:Y:S05]  /*7da0*/  @!P0 NANOSLEEP.SYNCS 0x989680 ;  /* 0x009896800000895d */ /* 0x010fea0003900000 */
[----:B------:R-:W4:Y:S02]  /*7db0*/  @!P0 SYNCS.PHASECHK.TRANS64 P0, [R0+URZ], R3 ;  /* 0x00000003000085a7 */ /* 0x000f2400080010ff */
[----:B----4-:R-:W-:Y:S05]  /*7dc0*/  @!P0 BRA `(.L_x_146) ;  /* 0xfffffffc00f08947 */ /* 0x010fea000383ffff */
[----:B------:R-:W-:Y:S05]  /*7dd0*/  BRA `(.L_x_147) ;  /* 0xffffffc000787947 */ /* 0x000fea000383ffff */
.L_x_69:
[----:B------:R-:W-:-:S07]  /*7de0*/  MOV R0, UR7 ;  /* 0x0000000700007c02 */ /* 0x000fce0008000f00 */
.L_x_148:
[----:B-1----:R1:W4:Y:S02]  /*7df0*/  SYNCS.PHASECHK.TRANS64.TRYWAIT P0, [R0+URZ], R3 ;  /* 0x00000003000075a7 */ /* 0x00232400080011ff */
[----:B----4-:R-:W-:Y:S05]  /*7e00*/  @!P0 NANOSLEEP.SYNCS 0x989680 ;  /* 0x009896800000895d */ /* 0x010fea0003900000 */
[----:B------:R-:W4:Y:S02]  /*7e10*/  @!P0 SYNCS.PHASECHK.TRANS64 P0, [R0+URZ], R3 ;  /* 0x00000003000085a7 */ /* 0x000f2400080010ff */
[----:B----4-:R-:W-:Y:S05]  /*7e20*/  @!P0 BRA `(.L_x_148) ;  /* 0xfffffffc00f08947 */ /* 0x010fea000383ffff */
[----:B------:R-:W-:Y:S05]  /*7e30*/  BRA `(.L_x_149) ;  /* 0xffffffc000847947 */ /* 0x000fea000383ffff */
.L_x_74:
[----:B------:R-:W-:Y:S07]  /*7e40*/  MOV R0, UR14 ;  /* 0x0000000e00007c02 */ /* 0x000fee0008000f00 */
.L_x_150:
[----:B---3--:R3:W4:Y:S02]  /*7e50*/  SYNCS.PHASECHK.TRANS64.TRYWAIT P0, [R0+URZ+0x130], R3 ;  /* 0x00013003000075a7 */ /* 0x00872400080011ff */
[----:B----4-:R-:W-:Y:S05]  /*7e60*/  @!P0 NANOSLEEP.SYNCS 0x989680 ;  /* 0x009896800000895d */ /* 0x010fea0003900000 */
[----:B------:R-:W4:Y:S02]  /*7e70*/  @!P0 SYNCS.PHASECHK.TRANS64 P0, [R0+URZ+0x130], R3 ;  /* 0x00013003000085a7 */ /* 0x000f2400080010ff */
[----:B----4-:R-:W-:Y:S05]  /*7e80*/  @!P0 BRA `(.L_x_150) ;  /* 0xfffffffc00f08947 */ /* 0x010fea000383ffff */
[----:B------:R-:W-:Y:S05]  /*7e90*/  BRA `(.L_x_151) ;  /* 0xffffffc4007c7947 */ /* 0x000fea000383ffff */
.L_x_77:
[----:B------:R-:W-:Y:S07]  /*7ea0*/  MOV R0, UR14 ;  /* 0x0000000e00007c02 */ /* 0x000fee0008000f00 */
.L_x_152:
[----:B-1----:R1:W3:Y:S02]  /*7eb0*/  SYNCS.PHASECHK.TRANS64.TRYWAIT P0, [R0+URZ+0x128], R3 ;  /* 0x00012803000075a7 */ /* 0x0022e400080011ff */
[----:B---3--:R-:W-:Y:S05]  /*7ec0*/  @!P0 NANOSLEEP.SYNCS 0x989680 ;  /* 0x009896800000895d */ /* 0x008fea0003900000 */
[----:B------:R-:W3:Y:S02]  /*7ed0*/  @!P0 SYNCS.PHASECHK.TRANS64 P0, [R0+URZ+0x128], R3 ;  /* 0x00012803000085a7 */ /* 0x000ee400080010ff */
[----:B---3--:R-:W-:Y:S05]  /*7ee0*/  @!P0 BRA `(.L_x_152) ;  /* 0xfffffffc00f08947 */ /* 0x008fea000383ffff */
[----:B------:R-:W-:Y:S05]  /*7ef0*/  BRA `(.L_x_76) ;  /* 0xffffffc800687947 */ /* 0x000fea000383ffff */
.L_x_80:
[----:B------:R-:W-:Y:S07]  /*7f00*/  MOV R0, UR14 ;  /* 0x0000000e00007c02 */ /* 0x000fee0008000f00 */
.L_x_153:
[----:B-1----:R1:W2:Y:S02]  /*7f10*/  SYNCS.PHASECHK.TRANS64.TRYWAIT P2, [R0+URZ+0x118], R29 ;  /* 0x0001181d000075a7 */ /* 0x0022a400080411ff */
[----:B--2---:R-:W-:Y:S05]  /*7f20*/  @!P2 NANOSLEEP.SYNCS 0x989680 ;  /* 0x009896800000a95d */ /* 0x004fea0003900000 */
[----:B------:R-:W2:Y:S02]  /*7f30*/  @!P2 SYNCS.PHASECHK.TRANS64 P2, [R0+URZ+0x118], R29 ;  /* 0x0001181d0000a5a7 */ /* 0x000ea400080410ff */
[----:B--2---:R-:W-:Y:S05]  /*7f40*/  @!P2 BRA `(.L_x_153) ;  /* 0xfffffffc00f0a947 */ /* 0x004fea000383ffff */
[----:B------:R-:W-:Y:S05]  /*7f50*/  BRA `(.L_x_154) ;  /* 0xffffffc800f07947 */ /* 0x000fea000383ffff */
.L_x_83:
[----:B------:R-:W-:Y:S07]  /*7f60*/  MOV R0, UR47 ;  /* 0x0000002f00007c02 */ /* 0x000fee0008000f00 */
.L_x_155:
[----:B-1----:R1:W2:Y:S02]  /*7f70*/  SYNCS.PHASECHK.TRANS64.TRYWAIT P0, [R0+URZ+0x130], R3 ;  /* 0x00013003000075a7 */ /* 0x0022a400080011ff */
[----:B--2---:R-:W-:Y:S05]  /*7f80*/  @!P0 NANOSLEEP.SYNCS 0x989680 ;  /* 0x009896800000895d */ /* 0x004fea0003900000 */
[----:B------:R-:W2:Y:S02]  /*7f90*/  @!P0 SYNCS.PHASECHK.TRANS64 P0, [R0+URZ+0x130], R3 ;  /* 0x00013003000085a7 */ /* 0x000ea400080010ff */
[----:B--2---:R-:W-:Y:S05]  /*7fa0*/  @!P0 BRA `(.L_x_155) ;  /* 0xfffffffc00f08947 */ /* 0x004fea000383ffff */
[----:B------:R-:W-:Y:S05]  /*7fb0*/  BRA `(.L_x_156) ;  /* 0xffffffd0006c7947 */ /* 0x000fea000383ffff */
.L_x_94:
[----:B-1----:R-:W-:Y:S04]  /*7fc0*/  MOV R0, UR47 ;  /* 0x0000002f00007c02 */ /* 0x002fe80008000f00 */
[----:B------:R1:W2:Y:S03]  /*7fd0*/  SYNCS.PHASECHK.TRANS64.TRYWAIT P1, [R0+URZ+0x110], R5 ;  /* 0x00011005000075a7 */ /* 0x0002a600080211ff */
[----:B--2---:R-:W-:Y:S05]  /*7fe0*/  @!P1 NANOSLEEP.SYNCS 0x989680 ;  /* 0x009896800000995d */ /* 0x004fea0003900000 */
[----:B------:R-:W2:Y:S02]  /*7ff0*/  @!P1 SYNCS.PHASECHK.TRANS64 P1, [R0+URZ+0x110], R5 ;  /* 0x00011005000095a7 */ /* 0x000ea400080210ff */
[----:B--2---:R-:W-:Y:S05]  /*8000*/  @!P1 BRA `(.L_x_94) ;  /* 0xfffffffc00ec9947 */ /* 0x004fea000383ffff */
[----:B------:R-:W-:Y:S05]  /*8010*/  BRA `(.L_x_93) ;  /* 0xffffffdc00687947 */ /* 0x000fea000383ffff */
.L_x_96:
[----:B------:R1:W1:Y:S02]  /*8020*/  SYNCS.PHASECHK.TRANS64.TRYWAIT P1, [R152+URZ+0x140], R3 ;  /* 0x00014003980075a7 */ /* 0x00026400080211ff */
[----:B-1----:R-:W-:Y:S05]  /*8030*/  @!P1 NANOSLEEP.SYNCS 0x989680 ;  /* 0x009896800000995d */ /* 0x002fea0003900000 */
[----:B------:R-:W1:Y:S02]  /*8040*/  @!P1 SYNCS.PHASECHK.TRANS64 P1, [R152+URZ+0x140], R3 ;  /* 0x00014003980095a7 */ /* 0x000e6400080210ff */
[----:B-1----:R-:W-:Y:S05]  /*8050*/  @!P1 BRA `(.L_x_96) ;  /* 0xfffffffc00f09947 */ /* 0x002fea000383ffff */
[----:B------:R-:W-:Y:S05]  /*8060*/  BRA `(.L_x_95) ;  /* 0xffffffdc00ac7947 */ /* 0x000fea000383ffff */
        .weak           $__internal_0_$__cuda_sm10x_tcgen05_guardrail_trap_col_being_dealloced_not_returned_by_alloc
        .type           $__internal_0_$__cuda_sm10x_tcgen05_guardrail_trap_col_being_dealloced_not_returned_by_alloc,@function
        .size           $__internal_0_$__cuda_sm10x_tcgen05_guardrail_trap_col_being_dealloced_not_returned_by_alloc,($__internal_1_$__cuda_sm10x_tcgen05_guardrail_trap_phase_invalid_during_alloc - $__internal_0_$__cuda_sm10x_tcgen05_guardrail_trap_col_being_dealloced_not_returned_by_alloc)
$__internal_0_$__cuda_sm10x_tcgen05_guardrail_trap_col_being_dealloced_not_returned_by_alloc:
[----:B------:R-:W-:Y:S05]  /*8070*/  BPT.TRAP 0x1 ;  /* 0x000000040000795c */ /* 0x000fea0000300000 */
[----:B------:R-:W-:-:S04]  /*8080*/  MOV R3, 0x0 ;  /* 0x0000000000037802 */ /* 0x000fc80000000f00 */
[----:B------:R-:W-:Y:S05]  /*8090*/  RET.REL.NODEC R2 `(_ZN7cutlass13device_kernelINS_4conv6kernel13ConvUniversalINS1_16ConvProblemShapeILNS1_8OperatorE0ELi2EEENS1_10collective14CollectiveConvINS1_47MainloopSm100TmaUmmaWarpSpecializedImplicitGemmILS5_0ELi17ELi2ELi1ELi2EN4cute5tupleIJNSA_1CILi1EEESD_SD_EEEEENSB_IJNSC_ILi128EEENSC_ILi64EEENSB_IJSH_EEEEEENS_12float_e4m3_tESK_NSA_8TiledMMAINSA_8MMA_AtomIJNSA_10MMA_TraitsINSA_19SM100_MMA_F8F6F4_SSEJSK_SK_fSG_SH_NSA_17integral_constantINSA_4UMMA5MajorELSR_0EEESS_NSP_INSQ_7ScaleInELST_0EEESU_EEEEEENSA_6LayoutISE_NSB_IJNSC_ILi0EEESY_SY_EEEEENSB_IJNSA_10UnderscoreES11_S11_EEEEENS7_6detail27Sm100ImplicitGemmTileTraitsINSA_20SM90_TMA_LOAD_IM2COLENSA_14ComposedLayoutINSA_7SwizzleILi2ELi4ELi3EEENSA_18smem_ptr_flag_bitsILi8EEENSX_INSB_IJNSC_ILi8EEESH_EEENSB_IJSH_SD_EEEEEEEvEENS15_INSA_13SM90_TMA_LOADES1G_vEEEENS_8epilogue10collective18CollectiveEpilogueINS1L_23Sm100TmaWarpSpecializedILi1ELi1ELi64ELb0ELb0EEEJSJ_NSB_IJNSX_ISG_SD_EENSX_ISH_SD_EEEEESK_NSB_IJNSB_IJlllEEESD_SY_EEESK_S1U_NS1L_6fusion15FusionCallbacksIS1P_NS1V_17LinearCombinationISK_fSK_fLNS_15FloatRoundStyleE2EEESJ_S1S_JEEENSA_5SM1004TMEM4LOAD26SM100_TMEM_LOAD_32dp32b64xES16_S1G_NSA_39AutoVectorizingCopyWithAssumedAlignmentILi128EEENSA_21SM90_TMA_STORE_IM2COLES1G_S26_S26_EEEvvEEEEvNT_6ParamsE) ;  /* 0xffffff7c02d87950 */ /* 0x000fea0003c3ffff */
        .weak           $__internal_1_$__cuda_sm10x_tcgen05_guardrail_trap_phase_invalid_during_alloc
        .type           $__internal_1_$__cuda_sm10x_tcgen05_guardrail_trap_phase_invalid_during_alloc,@function
        .size           $__internal_1_$__cuda_sm10x_tcgen05_guardrail_trap_phase_invalid_during_alloc,($__internal_2_$__cuda_sm10x_tcgen05_guardrail_trap_unallocated_columns_being_dealloced - $__internal_1_$__cuda_sm10x_tcgen05_guardrail_trap_phase_invalid_during_alloc)
$__internal_1_$__cuda_sm10x_tcgen05_guardrail_trap_phase_invalid_during_alloc:
[----:B------:R-:W-:Y:S05]  /*80a0*/  BPT.TRAP 0x1 ;  /* 0x000000040000795c */ /* 0x000fea0000300000 */
[----:B------:R-:W-:-:S04]  /*80b0*/  HFMA2 R3, -RZ, RZ, 0, 0 ;  /* 0x00000000ff037431 */ /* 0x000fc800000001ff */
[----:B------:R-:W-:Y:S05]  /*80c0*/  RET.REL.NODEC R2 `(_ZN7cutlass13device_kernelINS_4conv6kernel13ConvUniversalINS1_16ConvProblemShapeILNS1_8OperatorE0ELi2EEENS1_10collective14CollectiveConvINS1_47MainloopSm100TmaUmmaWarpSpecializedImplicitGemmILS5_0ELi17ELi2ELi1ELi2EN4cute5tupleIJNSA_1CILi1EEESD_SD_EEEEENSB_IJNSC_ILi128EEENSC_ILi64EEENSB_IJSH_EEEEEENS_12float_e4m3_tESK_NSA_8TiledMMAINSA_8MMA_AtomIJNSA_10MMA_TraitsINSA_19SM100_MMA_F8F6F4_SSEJSK_SK_fSG_SH_NSA_17integral_constantINSA_4UMMA5MajorELSR_0EEESS_NSP_INSQ_7ScaleInELST_0EEESU_EEEEEENSA_6LayoutISE_NSB_IJNSC_ILi0EEESY_SY_EEEEENSB_IJNSA_10UnderscoreES11_S11_EEEEENS7_6detail27Sm100ImplicitGemmTileTraitsINSA_20SM90_TMA_LOAD_IM2COLENSA_14ComposedLayoutINSA_7SwizzleILi2ELi4ELi3EEENSA_18smem_ptr_flag_bitsILi8EEENSX_INSB_IJNSC_ILi8EEESH_EEENSB_IJSH_SD_EEEEEEEvEENS15_INSA_13SM90_TMA_LOADES1G_vEEEENS_8epilogue10collective18CollectiveEpilogueINS1L_23Sm100TmaWarpSpecializedILi1ELi1ELi64ELb0ELb0EEEJSJ_NSB_IJNSX_ISG_SD_EENSX_ISH_SD_EEEEESK_NSB_IJNSB_IJlllEEESD_SY_EEESK_S1U_NS1L_6fusion15FusionCallbacksIS1P_NS1V_17LinearCombinationISK_fSK_fLNS_15FloatRoundStyleE2EEESJ_S1S_JEEENSA_5SM1004TMEM4LOAD26SM100_TMEM_LOAD_32dp32b64xES16_S1G_NSA_39AutoVectorizingCopyWithAssumedAlignmentILi128EEENSA_21SM90_TMA_STORE_IM2COLES1G_S26_S26_EEEvvEEEEvNT_6ParamsE) ;  /* 0xffffff7c02cc7950 */ /* 0x000fea0003c3ffff */
        .weak           $__internal_2_$__cuda_sm10x_tcgen05_guardrail_trap_unallocated_columns_being_dealloced
        .type           $__internal_2_$__cuda_sm10x_tcgen05_guardrail_trap_unallocated_columns_being_dealloced,@function
        .size           $__internal_2_$__cuda_sm10x_tcgen05_guardrail_trap_unallocated_columns_being_dealloced,(.L_x_158 - $__internal_2_$__cuda_sm10x_tcgen05_guardrail_trap_unallocated_columns_being_dealloced)
$__internal_2_$__cuda_sm10x_tcgen05_guardrail_trap_unallocated_columns_being_dealloced:
[----:B------:R-:W-:Y:S05]  /*80d0*/  BPT.TRAP 0x1 ;  /* 0x000000040000795c */ /* 0x000fea0000300000 */
[----:B------:R-:W-:-:S04]  /*80e0*/  MOV R3, 0x0 ;  /* 0x0000000000037802 */ /* 0x000fc80000000f00 */
[----:B------:R-:W-:Y:S05]  /*80f0*/  RET.REL.NODEC R2 `(_ZN7cutlass13device_kernelINS_4conv6kernel13ConvUniversalINS1_16ConvProblemShapeILNS1_8OperatorE0ELi2EEENS1_10collective14CollectiveConvINS1_47MainloopSm100TmaUmmaWarpSpecializedImplicitGemmILS5_0ELi17ELi2ELi1ELi2EN4cute5tupleIJNSA_1CILi1EEESD_SD_EEEEENSB_IJNSC_ILi128EEENSC_ILi64EEENSB_IJSH_EEEEEENS_12float_e4m3_tESK_NSA_8TiledMMAINSA_8MMA_AtomIJNSA_10MMA_TraitsINSA_19SM100_MMA_F8F6F4_SSEJSK_SK_fSG_SH_NSA_17integral_constantINSA_4UMMA5MajorELSR_0EEESS_NSP_INSQ_7ScaleInELST_0EEESU_EEEEEENSA_6LayoutISE_NSB_IJNSC_ILi0EEESY_SY_EEEEENSB_IJNSA_10UnderscoreES11_S11_EEEEENS7_6detail27Sm100ImplicitGemmTileTraitsINSA_20SM90_TMA_LOAD_IM2COLENSA_14ComposedLayoutINSA_7SwizzleILi2ELi4ELi3EEENSA_18smem_ptr_flag_bitsILi8EEENSX_INSB_IJNSC_ILi8EEESH_EEENSB_IJSH_SD_EEEEEEEvEENS15_INSA_13SM90_TMA_LOADES1G_vEEEENS_8epilogue10collective18CollectiveEpilogueINS1L_23Sm100TmaWarpSpecializedILi1ELi1ELi64ELb0ELb0EEEJSJ_NSB_IJNSX_ISG_SD_EENSX_ISH_SD_EEEEESK_NSB_IJNSB_IJlllEEESD_SY_EEESK_S1U_NS1L_6fusion15FusionCallbacksIS1P_NS1V_17LinearCombinationISK_fSK_fLNS_15FloatRoundStyleE2EEESJ_S1S_JEEENSA_5SM1004TMEM4LOAD26SM100_TMEM_LOAD_32dp32b64xES16_S1G_NSA_39AutoVectorizingCopyWithAssumedAlignmentILi128EEENSA_21SM90_TMA_STORE_IM2COLES1G_S26_S26_EEEvvEEEEvNT_6ParamsE) ;  /* 0xffffff7c02c07950 */ /* 0x000fea0003c3ffff */
.L_x_157:
[----:B------:R-:W-:-:S00]  /*8100*/  BRA `(.L_x_157) ;  /* 0xfffffffc00fc7947 */ /* 0x000fc0000383ffff */
[----:B------:R-:W-:-:S00]  /*8110*/  NOP ;  /* 0x0000000000007918 */ /* 0x000fc00000000000 */
        /* <DEDUP_REMOVED lines=14> */
.L_x_158:


//--------------------- .nv.global.init           --------------------------
	.section	.nv.global.init,"aw",@progbits
.nv.global.init:
	.type		$str$29,@object
	.size		$str$29,($str$30 - $str$29)
$str$29:
        /*0000*/ 	.byte	0x28, 0x61, 0x64, 0x64, 0x72, 0x65, 0x73, 0x73, 0x20, 0x26, 0x20, 0x6d, 0x61, 0x73, 0x6b, 0x29
        /*0010*/ 	.byte	0x20, 0x3d, 0x3d, 0x20, 0x30, 0x00
	.type		$str$30,@object
	.size		$str$30,($str$28 - $str$30)
$str$30:
        /*0016*/ 	.byte	0x2f, 0x74, 0x6d, 0x70, 0x2f, 0x63, 0x75, 0x74, 0x6c, 0x61, 0x73, 0x73, 0x5f, 0x73, 0x77, 0x65
        /*0026*/ 	.byte	0x65, 0x70, 0x5f, 0x73, 0x72, 0x63, 0x2f, 0x69, 0x6e, 0x63, 0x6c, 0x75, 0x64, 0x65, 0x2f, 0x63
        /*0036*/ 	.byte	0x75, 0x74, 0x65, 0x2f, 0x70, 0x6f, 0x69, 0x6e, 0x74, 0x65, 0x72, 0x5f, 0x66, 0x6c, 0x61, 0x67
        /*0046*/ 	.byte	0x67, 0x65, 0x64, 0x2e, 0x68, 0x70, 0x70, 0x00
	.type		$str$28,@object
	.size		$str$28,($str$27 - $str$28)
$str$28:
        /*004e*/ 	.byte	0x2f, 0x74, 0x6d, 0x70, 0x2f, 0x63, 0x75, 0x74, 0x6c, 0x61, 0x73, 0x73, 0x5f, 0x73, 0x77, 0x65
        /*005e*/ 	.byte	0x65, 0x70, 0x5f, 0x73, 0x72, 0x63, 0x2f, 0x69, 0x6e, 0x63, 0x6c, 0x75, 0x64, 0x65, 0x2f, 0x63
        /*006e*/ 	.byte	0x75, 0x74, 0x65, 0x2f, 0x61, 0x74, 0x6f, 0x6d, 0x2f, 0x63, 0x6f, 0x70, 0x79, 0x5f, 0x74, 0x72
        /*007e*/ 	.byte	0x61, 0x69, 0x74, 0x73, 0x5f, 0x73, 0x6d, 0x31, 0x30, 0x30, 0x2e, 0x68, 0x70, 0x70, 0x00
	.type		$str$27,@object
	.size		$str$27,(__unnamed_1 - $str$27)
$str$27:
        /*008d*/ 	.byte	0x28, 0x28, 0x75, 0x69, 0x6e, 0x74, 0x33, 0x32, 0x5f, 0x74, 0x28, 0x74, 0x68, 0x72, 0x65, 0x61
        /*009d*/ 	.byte	0x64, 0x49, 0x64, 0x78, 0x2e, 0x78, 0x29, 0x20, 0x2f, 0x20, 0x33, 0x32, 0x29, 0x20, 0x25, 0x20
        /*00ad*/ 	.byte	0x34, 0x29, 0x20, 0x3d, 0x3d, 0x20, 0x28, 0x28, 0x28, 0x74, 0x6d, 0x65, 0x6d, 0x5f, 0x61, 0x64
        /*00bd*/ 	.byte	0x64, 0x72, 0x20, 0x3e, 0x3e, 0x20, 0x31, 0x36, 0x29, 0x20, 0x2f, 0x20, 0x33, 0x32, 0x29, 0x20
        /*00cd*/ 	.byte	0x25, 0x20, 0x34, 0x29, 0x00
	.type		__unnamed_1,@object
	.size		__unnamed_1,(__unnamed_2 - __unnamed_1)
__unnamed_1:
        /*00d2*/ 	.byte	0x61, 0x75, 0x74, 0x6f, 0x20, 0x63, 0x75, 0x74, 0x65, 0x3a, 0x3a, 0x61, 0x73, 0x5f, 0x70, 0x6f
        /* <DEDUP_REMOVED lines=24> */
        /*0262*/ 	.byte	0x43, 0x3c, 0x38, 0x31, 0x39, 0x32, 0x3e, 0x3e, 0x3e, 0x3e, 0x5d, 0x00
	.type		__unnamed_2,@object
	.size		__unnamed_2,(.L_2 - __unnamed_2)
__unnamed_2:
        /* <DEDUP_REMOVED lines=42> */
        /*050e*/ 	.byte	0x3e, 0x3e, 0x3e, 0x3e, 0x5d, 0x00
.L_2:


//--------------------- .nv.shared._ZN7cutlass13device_kernelINS_4conv6kernel13ConvUniversalINS1_16ConvProblemShapeILNS1_8OperatorE0ELi2EEENS1_10collective14CollectiveConvINS1_47MainloopSm100TmaUmmaWarpSpecializedImplicitGemmILS5_0ELi17ELi2ELi1ELi2EN4cute5tupleIJNSA_1CILi1EEESD_SD_EEEEENSB_IJNSC_ILi128EEENSC_ILi64EEENSB_IJSH_EEEEEENS_12float_e4m3_tESK_NSA_8TiledMMAINSA_8MMA_AtomIJNSA_10MMA_TraitsINSA_19SM100_MMA_F8F6F4_SSEJSK_SK_fSG_SH_NSA_17integral_constantINSA_4UMMA5MajorELSR_0EEESS_NSP_INSQ_7ScaleInELST_0EEESU_EEEEEENSA_6LayoutISE_NSB_IJNSC_ILi0EEESY_SY_EEEEENSB_IJNSA_10UnderscoreES11_S11_EEEEENS7_6detail27Sm100ImplicitGemmTileTraitsINSA_20SM90_TMA_LOAD_IM2COLENSA_14ComposedLayoutINSA_7SwizzleILi2ELi4ELi3EEENSA_18smem_ptr_flag_bitsILi8EEENSX_INSB_IJNSC_ILi8EEESH_EEENSB_IJSH_SD_EEEEEEEvEENS15_INSA_13SM90_TMA_LOADES1G_vEEEENS_8epilogue10collective18CollectiveEpilogueINS1L_23Sm100TmaWarpSpecializedILi1ELi1ELi64ELb0ELb0EEEJSJ_NSB_IJNSX_ISG_SD_EENSX_ISH_SD_EEEEESK_NSB_IJNSB_IJlllEEESD_SY_EEESK_S1U_NS1L_6fusion15FusionCallbacksIS1P_NS1V_17LinearCombinationISK_fSK_fLNS_15FloatRoundStyleE2EEESJ_S1S_JEEENSA_5SM1004TMEM4LOAD26SM100_TMEM_LOAD_32dp32b64xES16_S1G_NSA_39AutoVectorizingCopyWithAssumedAlignmentILi128EEENSA_21SM90_TMA_STORE_IM2COLES1G_S26_S26_EEEvvEEEEvNT_6ParamsE --------------------------
	.section	.nv.shared._ZN7cutlass13device_kernelINS_4conv6kernel13ConvUniversalINS1_16ConvProblemShapeILNS1_8OperatorE0ELi2EEENS1_10collective14CollectiveConvINS1_47MainloopSm100TmaUmmaWarpSpecializedImplicitGemmILS5_0ELi17ELi2ELi1ELi2EN4cute5tupleIJNSA_1CILi1EEESD_SD_EEEEENSB_IJNSC_ILi128EEENSC_ILi64EEENSB_IJSH_EEEEEENS_12float_e4m3_tESK_NSA_8TiledMMAINSA_8MMA_AtomIJNSA_10MMA_TraitsINSA_19SM100_MMA_F8F6F4_SSEJSK_SK_fSG_SH_NSA_17integral_constantINSA_4UMMA5MajorELSR_0EEESS_NSP_INSQ_7ScaleInELST_0EEESU_EEEEEENSA_6LayoutISE_NSB_IJNSC_ILi0EEESY_SY_EEEEENSB_IJNSA_10UnderscoreES11_S11_EEEEENS7_6detail27Sm100ImplicitGemmTileTraitsINSA_20SM90_TMA_LOAD_IM2COLENSA_14ComposedLayoutINSA_7SwizzleILi2ELi4ELi3EEENSA_18smem_ptr_flag_bitsILi8EEENSX_INSB_IJNSC_ILi8EEESH_EEENSB_IJSH_SD_EEEEEEEvEENS15_INSA_13SM90_TMA_LOADES1G_vEEEENS_8epilogue10collective18CollectiveEpilogueINS1L_23Sm100TmaWarpSpecializedILi1ELi1ELi64ELb0ELb0EEEJSJ_NSB_IJNSX_ISG_SD_EENSX_ISH_SD_EEEEESK_NSB_IJNSB_IJlllEEESD_SY_EEESK_S1U_NS1L_6fusion15FusionCallbacksIS1P_NS1V_17LinearCombinationISK_fSK_fLNS_15FloatRoundStyleE2EEESJ_S1S_JEEENSA_5SM1004TMEM4LOAD26SM100_TMEM_LOAD_32dp32b64xES16_S1G_NSA_39AutoVectorizingCopyWithAssumedAlignmentILi128EEENSA_21SM90_TMA_STORE_IM2COLES1G_S26_S26_EEEvvEEEEvNT_6ParamsE,"aw",@nobits
	.sectionflags	@""
	.align	16
	.zero		1024


//--------------------- .nv.shared.reserved.0     --------------------------
	.section	.nv.shared.reserved.0,"aw",@nobits
	.weak		__nv_reservedSMEM_offset_0_alias
	.size		__nv_reservedSMEM_offset_0_alias, 0, 64
	.other		__nv_reservedSMEM_offset_0_alias,@"STO_CUDA_RESERVED_SHARED STV_DEFAULT"
__nv_reservedSMEM_offset_0_alias:
	.zero		0
.nv.shared.reserved.0:
	.zero		64
	.weak		__nv_reservedSMEM_tcgen05_partition
	.type		__nv_reservedSMEM_tcgen05_partition,@object
	.size		__nv_reservedSMEM_tcgen05_partition,(.L_0 - __nv_reservedSMEM_tcgen05_partition)
__nv_reservedSMEM_tcgen05_partition:
	.zero		32
.L_0:


//--------------------- .nv.global                --------------------------
	.section	.nv.global,"aw",@nobits
.nv.global:
	.type		_ZN39_INTERNAL_cadfeeda_4_k_cu_635458c1_30594cute1_E,@object
	.size		_ZN39_INTERNAL_cadfeeda_4_k_cu_635458c1_30594cute1_E,(_ZN39_INTERNAL_cadfeeda_4_k_cu_635458c1_30594cuda3std3__45__cpo6cbeginE - _ZN39_INTERNAL_cadfeeda_4_k_cu_635458c1_30594cute1_E)
_ZN39_INTERNAL_cadfeeda_4_k_cu_635458c1_30594cute1_E:
	.zero		1
	.type		_ZN39_INTERNAL_cadfeeda_4_k_cu_635458c1_30594cuda3std3__45__cpo6cbeginE,@object
	.size		_ZN39_INTERNAL_cadfeeda_4_k_cu_635458c1_30594cuda3std3__45__cpo6cbeginE,(_ZN39_INTERNAL_cadfeeda_4_k_cu_635458c1_30594cuda3std3__48in_placeE - _ZN39_INTERNAL_cadfeeda_4_k_cu_635458c1_30594cuda3std3__45__cpo6cbeginE)
_ZN39_INTERNAL_cadfeeda_4_k_cu_635458c1_30594cuda3std3__45__cpo6cbeginE:
	.zero		1
	.type		_ZN39_INTERNAL_cadfeeda_4_k_cu_635458c1_30594cuda3std3__48in_placeE,@object
	.size		_ZN39_INTERNAL_cadfeeda_4_k_cu_635458c1_30594cuda3std3__48in_placeE,(_ZN39_INTERNAL_cadfeeda_4_k_cu_635458c1_30594cuda3std6ranges3__45__cpo9iter_moveE - _ZN39_INTERNAL_cadfeeda_4_k_cu_635458c1_30594cuda3std3__48in_placeE)
_ZN39_INTERNAL_cadfeeda_4_k_cu_635458c1_30594cuda3std3__48in_placeE:
	.zero		1
	.type		_ZN39_INTERNAL_cadfeeda_4_k_cu_635458c1_30594cuda3std6ranges3__45__cpo9iter_moveE,@object
	.size		_ZN39_INTERNAL_cadfeeda_4_k_cu_635458c1_30594cuda3std6ranges3__45__cpo9iter_moveE,(_ZN39_INTERNAL_cadfeeda_4_k_cu_635458c1_30594cuda3std3__45__cpo5beginE - _ZN39_INTERNAL_cadfeeda_4_k_cu_635458c1_30594cuda3std6ranges3__45__cpo9iter_moveE)
_ZN39_INTERNAL_cadfeeda_4_k_cu_635458c1_30594cuda3std6ranges3__45__cpo9iter_moveE:
	.zero		1
	.type		_ZN39_INTERNAL_cadfeeda_4_k_cu_635458c1_30594cuda3std3__45__cpo5beginE,@object
	.size		_ZN39_INTERNAL_cadfeeda_4_k_cu_635458c1_30594cuda3std3__45__cpo5beginE,(_ZN39_INTERNAL_cadfeeda_4_k_cu_635458c1_30594cuda3std3__441_GLOBAL__N__cadfeeda_4_k_cu_635458c1_30596ignoreE - _ZN39_INTERNAL_cadfeeda_4_k_cu_635458c1_30594cuda3std3__45__cpo5beginE)
_ZN39_INTERNAL_cadfeeda_4_k_cu_635458c1_30594cuda3std3__45__cpo5beginE:
	.zero		1
	.type		_ZN39_INTERNAL_cadfeeda_4_k_cu_635458c1_30594cuda3std3__441_GLOBAL__N__cadfeeda_4_k_cu_635458c1_30596ignoreE,@object
	.size		_ZN39_INTERNAL_cadfeeda_4_k_cu_635458c1_30594cuda3std3__441_GLOBAL__N__cadfeeda_4_k_cu_635458c1_30596ignoreE,(_ZN39_INTERNAL_cadfeeda_4_k_cu_635458c1_30594cute7productE - _ZN39_INTERNAL_cadfeeda_4_k_cu_635458c1_30594cuda3std3__441_GLOBAL__N__cadfeeda_4_k_cu_635458c1_30596ignoreE)
_ZN39_INTERNAL_cadfeeda_4_k_cu_635458c1_30594cuda3std3__441_GLOBAL__N__cadfeeda_4_k_cu_635458c1_30596ignoreE:
	.zero		1
	.type		_ZN39_INTERNAL_cadfeeda_4_k_cu_635458c1_30594cute7productE,@object
	.size		_ZN39_INTERNAL_cadfeeda_4_k_cu_635458c1_30594cute7productE,(_ZN39_INTERNAL_cadfeeda_4_k_cu_635458c1_30594cuda3std3__45__cpo3endE - _ZN39_INTERNAL_cadfeeda_4_k_cu_635458c1_30594cute7productE)
_ZN39_INTERNAL_cadfeeda_4_k_cu_635458c1_30594cute7productE:
	.zero		1
	.type		_ZN39_INTERNAL_cadfeeda_4_k_cu_635458c1_30594cuda3std3__45__cpo3endE,@object
	.size		_ZN39_INTERNAL_cadfeeda_4_k_cu_635458c1_30594cuda3std3__45__cpo3endE,(_ZN39_INTERNAL_cadfeeda_4_k_cu_635458c1_30594cuda3std3__419piecewise_constructE - _ZN39_INTERNAL_cadfeeda_4_k_cu_635458c1_30594cuda3std3__45__cpo3endE)
_ZN39_INTERNAL_cadfeeda_4_k_cu_635458c1_30594cuda3std3__45__cpo3endE:
	.zero		1
	.type		_ZN39_INTERNAL_cadfeeda_4_k_cu_635458c1_30594cuda3std3__419piecewise_constructE,@object
	.size		_ZN39_INTERNAL_cadfeeda_4_k_cu_635458c1_30594cuda3std3__419piecewise_constructE,(_ZN39_INTERNAL_cadfeeda_4_k_cu_635458c1_30594cuda3std3__45__cpo4cendE - _ZN39_INTERNAL_cadfeeda_4_k_cu_635458c1_30594cuda3std3__419piecewise_constructE)
_ZN39_INTERNAL_cadfeeda_4_k_cu_635458c1_30594cuda3std3__419piecewise_constructE:
	.zero		1
	.type		_ZN39_INTERNAL_cadfeeda_4_k_cu_635458c1_30594cuda3std3__45__cpo4cendE,@object
	.size		_ZN39_INTERNAL_cadfeeda_4_k_cu_635458c1_30594cuda3std3__45__cpo4cendE,(_ZN39_INTERNAL_cadfeeda_4_k_cu_635458c1_30594cuda3std6ranges3__45__cpo4swapE - _ZN39_INTERNAL_cadfeeda_4_k_cu_635458c1_30594cuda3std3__45__cpo4cendE)
_ZN39_INTERNAL_cadfeeda_4_k_cu_635458c1_30594cuda3std3__45__cpo4cendE:
	.zero		1
	.type		_ZN39_INTERNAL_cadfeeda_4_k_cu_635458c1_30594cuda3std6ranges3__45__cpo4swapE,@object
	.size		_ZN39_INTERNAL_cadfeeda_4_k_cu_635458c1_30594cuda3std6ranges3__45__cpo4swapE,(.L_10 - _ZN39_INTERNAL_cadfeeda_4_k_cu_635458c1_30594cuda3std6ranges3__45__cpo4swapE)
_ZN39_INTERNAL_cadfeeda_4_k_cu_635458c1_30594cuda3std6ranges3__45__cpo4swapE:
	.zero		1
.L_10:


//--------------------- .nv.constant0._ZN7cutlass13device_kernelINS_4conv6kernel13ConvUniversalINS1_16ConvProblemShapeILNS1_8OperatorE0ELi2EEENS1_10collective14CollectiveConvINS1_47MainloopSm100TmaUmmaWarpSpecializedImplicitGemmILS5_0ELi17ELi2ELi1ELi2EN4cute5tupleIJNSA_1CILi1EEESD_SD_EEEEENSB_IJNSC_ILi128EEENSC_ILi64EEENSB_IJSH_EEEEEENS_12float_e4m3_tESK_NSA_8TiledMMAINSA_8MMA_AtomIJNSA_10MMA_TraitsINSA_19SM100_MMA_F8F6F4_SSEJSK_SK_fSG_SH_NSA_17integral_constantINSA_4UMMA5MajorELSR_0EEESS_NSP_INSQ_7ScaleInELST_0EEESU_EEEEEENSA_6LayoutISE_NSB_IJNSC_ILi0EEESY_SY_EEEEENSB_IJNSA_10UnderscoreES11_S11_EEEEENS7_6detail27Sm100ImplicitGemmTileTraitsINSA_20SM90_TMA_LOAD_IM2COLENSA_14ComposedLayoutINSA_7SwizzleILi2ELi4ELi3EEENSA_18smem_ptr_flag_bitsILi8EEENSX_INSB_IJNSC_ILi8EEESH_EEENSB_IJSH_SD_EEEEEEEvEENS15_INSA_13SM90_TMA_LOADES1G_vEEEENS_8epilogue10collective18CollectiveEpilogueINS1L_23Sm100TmaWarpSpecializedILi1ELi1ELi64ELb0ELb0EEEJSJ_NSB_IJNSX_ISG_SD_EENSX_ISH_SD_EEEEESK_NSB_IJNSB_IJlllEEESD_SY_EEESK_S1U_NS1L_6fusion15FusionCallbacksIS1P_NS1V_17LinearCombinationISK_fSK_fLNS_15FloatRoundStyleE2EEESJ_S1S_JEEENSA_5SM1004TMEM4LOAD26SM100_TMEM_LOAD_32dp32b64xES16_S1G_NSA_39AutoVectorizingCopyWithAssumedAlignmentILi128EEENSA_21SM90_TMA_STORE_IM2COLES1G_S26_S26_EEEvvEEEEvNT_6ParamsE --------------------------
	.section	.nv.constant0._ZN7cutlass13device_kernelINS_4conv6kernel13ConvUniversalINS1_16ConvProblemShapeILNS1_8OperatorE0ELi2EEENS1_10collective14CollectiveConvINS1_47MainloopSm100TmaUmmaWarpSpecializedImplicitGemmILS5_0ELi17ELi2ELi1ELi2EN4cute5tupleIJNSA_1CILi1EEESD_SD_EEEEENSB_IJNSC_ILi128EEENSC_ILi64EEENSB_IJSH_EEEEEENS_12float_e4m3_tESK_NSA_8TiledMMAINSA_8MMA_AtomIJNSA_10MMA_TraitsINSA_19SM100_MMA_F8F6F4_SSEJSK_SK_fSG_SH_NSA_17integral_constantINSA_4UMMA5MajorELSR_0EEESS_NSP_INSQ_7ScaleInELST_0EEESU_EEEEEENSA_6LayoutISE_NSB_IJNSC_ILi0EEESY_SY_EEEEENSB_IJNSA_10UnderscoreES11_S11_EEEEENS7_6detail27Sm100ImplicitGemmTileTraitsINSA_20SM90_TMA_LOAD_IM2COLENSA_14ComposedLayoutINSA_7SwizzleILi2ELi4ELi3EEENSA_18smem_ptr_flag_bitsILi8EEENSX_INSB_IJNSC_ILi8EEESH_EEENSB_IJSH_SD_EEEEEEEvEENS15_INSA_13SM90_TMA_LOADES1G_vEEEENS_8epilogue10collective18CollectiveEpilogueINS1L_23Sm100TmaWarpSpecializedILi1ELi1ELi64ELb0ELb0EEEJSJ_NSB_IJNSX_ISG_SD_EENSX_ISH_SD_EEEEESK_NSB_IJNSB_IJlllEEESD_SY_EEESK_S1U_NS1L_6fusion15FusionCallbacksIS1P_NS1V_17LinearCombinationISK_fSK_fLNS_15FloatRoundStyleE2EEESJ_S1S_JEEENSA_5SM1004TMEM4LOAD26SM100_TMEM_LOAD_32dp32b64xES16_S1G_NSA_39AutoVectorizingCopyWithAssumedAlignmentILi128EEENSA_21SM90_TMA_STORE_IM2COLES1G_S26_S26_EEEvvEEEEvNT_6ParamsE,"a",@progbits
	.sectionflags	@""
	.align	4
.nv.constant0._ZN7cutlass13device_kernelINS_4conv6kernel13ConvUniversalINS1_16ConvProblemShapeILNS1_8OperatorE0ELi2EEENS1_10collective14CollectiveConvINS1_47MainloopSm100TmaUmmaWarpSpecializedImplicitGemmILS5_0ELi17ELi2ELi1ELi2EN4cute5tupleIJNSA_1CILi1EEESD_SD_EEEEENSB_IJNSC_ILi128EEENSC_ILi64EEENSB_IJSH_EEEEEENS_12float_e4m3_tESK_NSA_8TiledMMAINSA_8MMA_AtomIJNSA_10MMA_TraitsINSA_19SM100_MMA_F8F6F4_SSEJSK_SK_fSG_SH_NSA_17integral_constantINSA_4UMMA5MajorELSR_0EEESS_NSP_INSQ_7ScaleInELST_0EEESU_EEEEEENSA_6LayoutISE_NSB_IJNSC_ILi0EEESY_SY_EEEEENSB_IJNSA_10UnderscoreES11_S11_EEEEENS7_6detail27Sm100ImplicitGemmTileTraitsINSA_20SM90_TMA_LOAD_IM2COLENSA_14ComposedLayoutINSA_7SwizzleILi2ELi4ELi3EEENSA_18smem_ptr_flag_bitsILi8EEENSX_INSB_IJNSC_ILi8EEESH_EEENSB_IJSH_SD_EEEEEEEvEENS15_INSA_13SM90_TMA_LOADES1G_vEEEENS_8epilogue10collective18CollectiveEpilogueINS1L_23Sm100TmaWarpSpecializedILi1ELi1ELi64ELb0ELb0EEEJSJ_NSB_IJNSX_ISG_SD_EENSX_ISH_SD_EEEEESK_NSB_IJNSB_IJlllEEESD_SY_EEESK_S1U_NS1L_6fusion15FusionCallbacksIS1P_NS1V_17LinearCombinationISK_fSK_fLNS_15FloatRoundStyleE2EEESJ_S1S_JEEENSA_5SM1004TMEM4LOAD26SM100_TMEM_LOAD_32dp32b64xES16_S1G_NSA_39AutoVectorizingCopyWithAssumedAlignmentILi128EEENSA_21SM90_TMA_STORE_IM2COLES1G_S26_S26_EEEvvEEEEvNT_6ParamsE:
	.zero		2944


//--------------------- SYMBOLS --------------------------

	.type		.nv.reservedSmem.offset0,@object
	.size		.nv.reservedSmem.offset0,0x4
	.type		.nv.reservedSmem.cap,@object
	.size		.nv.reservedSmem.cap,0x4
	.type		__assertfail,@function
